//
// Generated by NVIDIA NVVM Compiler
//
// Compiler Build ID: CL-36424714
// Cuda compilation tools, release 13.0, V13.0.88
// Based on NVVM 20.0.0
//

.version 9.0
.target sm_100
.address_size 64

	// .globl	_Z22flash_attention_kernelPfS_S_S_S_S_mmmmmm
// _ZZ22flash_attention_kernelPfS_S_S_S_S_mmmmmmE4sram has been demoted

.visible .entry _Z22flash_attention_kernelPfS_S_S_S_S_mmmmmm(
	.param .u64 .ptr .align 1 _Z22flash_attention_kernelPfS_S_S_S_S_mmmmmm_param_0,
	.param .u64 .ptr .align 1 _Z22flash_attention_kernelPfS_S_S_S_S_mmmmmm_param_1,
	.param .u64 .ptr .align 1 _Z22flash_attention_kernelPfS_S_S_S_S_mmmmmm_param_2,
	.param .u64 .ptr .align 1 _Z22flash_attention_kernelPfS_S_S_S_S_mmmmmm_param_3,
	.param .u64 .ptr .align 1 _Z22flash_attention_kernelPfS_S_S_S_S_mmmmmm_param_4,
	.param .u64 .ptr .align 1 _Z22flash_attention_kernelPfS_S_S_S_S_mmmmmm_param_5,
	.param .u64 _Z22flash_attention_kernelPfS_S_S_S_S_mmmmmm_param_6,
	.param .u64 _Z22flash_attention_kernelPfS_S_S_S_S_mmmmmm_param_7,
	.param .u64 _Z22flash_attention_kernelPfS_S_S_S_S_mmmmmm_param_8,
	.param .u64 _Z22flash_attention_kernelPfS_S_S_S_S_mmmmmm_param_9,
	.param .u64 _Z22flash_attention_kernelPfS_S_S_S_S_mmmmmm_param_10,
	.param .u64 _Z22flash_attention_kernelPfS_S_S_S_S_mmmmmm_param_11
)
{
	.reg .pred 	%p<93>;
	.reg .b32 	%r<433>;
	.reg .b32 	%f<410>;
	.reg .b64 	%rd<255>;
	// demoted variable
	.shared .align 4 .b8 _ZZ22flash_attention_kernelPfS_S_S_S_S_mmmmmmE4sram[45056];
	ld.param.u64 	%rd96, [_Z22flash_attention_kernelPfS_S_S_S_S_mmmmmm_param_0];
	ld.param.u64 	%rd97, [_Z22flash_attention_kernelPfS_S_S_S_S_mmmmmm_param_1];
	ld.param.u64 	%rd98, [_Z22flash_attention_kernelPfS_S_S_S_S_mmmmmm_param_2];
	ld.param.u64 	%rd99, [_Z22flash_attention_kernelPfS_S_S_S_S_mmmmmm_param_3];
	ld.param.u64 	%rd100, [_Z22flash_attention_kernelPfS_S_S_S_S_mmmmmm_param_5];
	ld.param.u64 	%rd90, [_Z22flash_attention_kernelPfS_S_S_S_S_mmmmmm_param_6];
	ld.param.u64 	%rd91, [_Z22flash_attention_kernelPfS_S_S_S_S_mmmmmm_param_7];
	ld.param.u64 	%rd92, [_Z22flash_attention_kernelPfS_S_S_S_S_mmmmmm_param_8];
	ld.param.u64 	%rd93, [_Z22flash_attention_kernelPfS_S_S_S_S_mmmmmm_param_9];
	ld.param.u64 	%rd94, [_Z22flash_attention_kernelPfS_S_S_S_S_mmmmmm_param_10];
	ld.param.u64 	%rd95, [_Z22flash_attention_kernelPfS_S_S_S_S_mmmmmm_param_11];
	cvta.to.global.u64 	%rd1, %rd98;
	cvta.to.global.u64 	%rd2, %rd97;
	cvta.to.global.u64 	%rd3, %rd96;
	cvta.to.global.u64 	%rd4, %rd99;
	cvta.to.global.u64 	%rd5, %rd100;
	mov.u32 	%r19, %tid.x;
	cvt.u64.u32 	%rd6, %r19;
	setp.eq.s64 	%p1, %rd95, 0;
	@%p1 bra 	$L__BB0_183;
	mul.lo.s64 	%rd102, %rd92, %rd91;
	cvt.u32.u64 	%r20, %rd102;
	shl.b32 	%r21, %r20, 2;
	mov.u32 	%r22, _ZZ22flash_attention_kernelPfS_S_S_S_S_mmmmmmE4sram;
	add.s32 	%r1, %r22, %r21;
	mul.lo.s64 	%rd103, %rd93, %rd91;
	add.s64 	%rd104, %rd103, %rd102;
	cvt.u32.u64 	%r23, %rd104;
	shl.b32 	%r24, %r23, 2;
	add.s32 	%r2, %r22, %r24;
	add.s64 	%rd105, %rd104, %rd103;
	cvt.u32.u64 	%r25, %rd105;
	shl.b32 	%r26, %r25, 2;
	add.s32 	%r3, %r22, %r26;
	add.s64 	%rd106, %rd105, %rd102;
	add.s64 	%rd107, %rd106, %rd92;
	cvt.u32.u64 	%r27, %rd106;
	cvt.u32.u64 	%r28, %rd92;
	add.s32 	%r29, %r27, %r28;
	add.s32 	%r30, %r29, %r28;
	shl.b32 	%r31, %r30, 2;
	add.s32 	%r4, %r22, %r31;
	cvt.u32.u64 	%r32, %rd6;
	cvt.u32.u64 	%r33, %rd107;
	mul.lo.s64 	%rd7, %rd91, %rd6;
	add.s32 	%r34, %r32, %r27;
	shl.b32 	%r35, %r34, 2;
	add.s32 	%r5, %r22, %r35;
	add.s32 	%r36, %r32, %r33;
	shl.b32 	%r37, %r36, 2;
	add.s32 	%r6, %r22, %r37;
	mul.lo.s64 	%rd8, %rd93, %rd6;
	add.s64 	%rd9, %rd91, -1;
	and.b64  	%rd10, %rd91, 7;
	and.b64  	%rd11, %rd91, 3;
	and.b64  	%rd12, %rd93, 3;
	and.b64  	%rd13, %rd93, 7;
	and.b64  	%rd14, %rd91, -8;
	and.b64  	%rd15, %rd91, 1;
	and.b64  	%rd16, %rd93, -8;
	and.b64  	%rd17, %rd93, 1;
	and.b64  	%rd18, %rd93, -4;
	and.b64  	%rd19, %rd91, -4;
	cvt.u32.u64 	%r38, %rd91;
	mul.lo.s32 	%r39, %r32, %r38;
	shl.b32 	%r40, %r39, 2;
	add.s32 	%r41, %r40, %r24;
	add.s32 	%r42, %r41, %r22;
	add.s32 	%r7, %r42, 16;
	add.s32 	%r43, %r40, %r21;
	add.s32 	%r44, %r43, %r22;
	add.s32 	%r8, %r44, 16;
	mov.b64 	%rd223, 0;
$L__BB0_2:
	setp.eq.s64 	%p2, %rd91, 0;
	bar.sync 	0;
	@%p2 bra 	$L__BB0_58;
	setp.lt.u64 	%p3, %rd9, 7;
	mad.lo.s64 	%rd21, %rd223, %rd93, %rd6;
	mul.lo.s64 	%rd22, %rd21, %rd91;
	mov.b64 	%rd228, 0;
	@%p3 bra 	$L__BB0_30;
	mul.lo.s64 	%rd109, %rd91, %rd21;
	shl.b64 	%rd110, %rd109, 2;
	add.s64 	%rd111, %rd2, %rd110;
	add.s64 	%rd226, %rd111, 16;
	add.s64 	%rd112, %rd1, %rd110;
	add.s64 	%rd225, %rd112, 16;
	mov.u32 	%r431, %r8;
	mov.u32 	%r432, %r7;
	mov.u64 	%rd224, %rd14;
$L__BB0_5:
	.pragma "nounroll";
	setp.ge.u64 	%p4, %rd21, %rd90;
	@%p4 bra 	$L__BB0_7;
	ld.global.f32 	%f56, [%rd226+-16];
	st.shared.f32 	[%r431+-16], %f56;
	ld.global.f32 	%f57, [%rd225+-16];
	st.shared.f32 	[%r432+-16], %f57;
	bra.uni 	$L__BB0_8;
$L__BB0_7:
	mov.b32 	%r45, -8388608;
	st.shared.u32 	[%r431+-16], %r45;
	mov.b32 	%r46, 0;
	st.shared.u32 	[%r432+-16], %r46;
$L__BB0_8:
	setp.lt.u64 	%p5, %rd21, %rd90;
	@%p5 bra 	$L__BB0_10;
	mov.b32 	%r47, -8388608;
	st.shared.u32 	[%r431+-12], %r47;
	mov.b32 	%r48, 0;
	st.shared.u32 	[%r432+-12], %r48;
	bra.uni 	$L__BB0_11;
$L__BB0_10:
	ld.global.f32 	%f58, [%rd226+-12];
	st.shared.f32 	[%r431+-12], %f58;
	ld.global.f32 	%f59, [%rd225+-12];
	st.shared.f32 	[%r432+-12], %f59;
$L__BB0_11:
	@%p5 bra 	$L__BB0_13;
	mov.b32 	%r49, -8388608;
	st.shared.u32 	[%r431+-8], %r49;
	mov.b32 	%r50, 0;
	st.shared.u32 	[%r432+-8], %r50;
	bra.uni 	$L__BB0_14;
$L__BB0_13:
	ld.global.f32 	%f60, [%rd226+-8];
	st.shared.f32 	[%r431+-8], %f60;
	ld.global.f32 	%f61, [%rd225+-8];
	st.shared.f32 	[%r432+-8], %f61;
$L__BB0_14:
	@%p5 bra 	$L__BB0_16;
	mov.b32 	%r51, -8388608;
	st.shared.u32 	[%r431+-4], %r51;
	mov.b32 	%r52, 0;
	st.shared.u32 	[%r432+-4], %r52;
	bra.uni 	$L__BB0_17;
$L__BB0_16:
	ld.global.f32 	%f62, [%rd226+-4];
	st.shared.f32 	[%r431+-4], %f62;
	ld.global.f32 	%f63, [%rd225+-4];
	st.shared.f32 	[%r432+-4], %f63;
$L__BB0_17:
	@%p5 bra 	$L__BB0_19;
	mov.b32 	%r53, -8388608;
	st.shared.u32 	[%r431], %r53;
	mov.b32 	%r54, 0;
	st.shared.u32 	[%r432], %r54;
	bra.uni 	$L__BB0_20;
$L__BB0_19:
	ld.global.f32 	%f64, [%rd226];
	st.shared.f32 	[%r431], %f64;
	ld.global.f32 	%f65, [%rd225];
	st.shared.f32 	[%r432], %f65;
$L__BB0_20:
	@%p5 bra 	$L__BB0_22;
	mov.b32 	%r55, -8388608;
	st.shared.u32 	[%r431+4], %r55;
	mov.b32 	%r56, 0;
	st.shared.u32 	[%r432+4], %r56;
	bra.uni 	$L__BB0_23;
$L__BB0_22:
	ld.global.f32 	%f66, [%rd226+4];
	st.shared.f32 	[%r431+4], %f66;
	ld.global.f32 	%f67, [%rd225+4];
	st.shared.f32 	[%r432+4], %f67;
$L__BB0_23:
	@%p5 bra 	$L__BB0_25;
	mov.b32 	%r57, -8388608;
	st.shared.u32 	[%r431+8], %r57;
	mov.b32 	%r58, 0;
	st.shared.u32 	[%r432+8], %r58;
	bra.uni 	$L__BB0_26;
$L__BB0_25:
	ld.global.f32 	%f68, [%rd226+8];
	st.shared.f32 	[%r431+8], %f68;
	ld.global.f32 	%f69, [%rd225+8];
	st.shared.f32 	[%r432+8], %f69;
$L__BB0_26:
	@%p5 bra 	$L__BB0_28;
	mov.b32 	%r59, -8388608;
	st.shared.u32 	[%r431+12], %r59;
	mov.b32 	%r60, 0;
	st.shared.u32 	[%r432+12], %r60;
	bra.uni 	$L__BB0_29;
$L__BB0_28:
	ld.global.f32 	%f70, [%rd226+12];
	st.shared.f32 	[%r431+12], %f70;
	ld.global.f32 	%f71, [%rd225+12];
	st.shared.f32 	[%r432+12], %f71;
$L__BB0_29:
	add.s64 	%rd226, %rd226, 32;
	add.s64 	%rd225, %rd225, 32;
	add.s64 	%rd224, %rd224, -8;
	add.s32 	%r432, %r432, 32;
	add.s32 	%r431, %r431, 32;
	setp.ne.s64 	%p12, %rd224, 0;
	mov.u64 	%rd228, %rd14;
	@%p12 bra 	$L__BB0_5;
$L__BB0_30:
	setp.eq.s64 	%p13, %rd10, 0;
	@%p13 bra 	$L__BB0_58;
	add.s64 	%rd113, %rd10, -1;
	setp.lt.u64 	%p14, %rd113, 3;
	@%p14 bra 	$L__BB0_45;
	setp.lt.u64 	%p15, %rd21, %rd90;
	@%p15 bra 	$L__BB0_34;
	cvt.u32.u64 	%r61, %rd7;
	cvt.u32.u64 	%r62, %rd228;
	add.s32 	%r63, %r62, %r61;
	shl.b32 	%r64, %r63, 2;
	add.s32 	%r65, %r1, %r64;
	mov.b32 	%r66, -8388608;
	st.shared.u32 	[%r65], %r66;
	add.s32 	%r67, %r2, %r64;
	mov.b32 	%r68, 0;
	st.shared.u32 	[%r67], %r68;
	bra.uni 	$L__BB0_35;
$L__BB0_34:
	add.s64 	%rd114, %rd228, %rd22;
	shl.b64 	%rd115, %rd114, 2;
	add.s64 	%rd116, %rd2, %rd115;
	ld.global.f32 	%f72, [%rd116];
	cvt.u32.u64 	%r69, %rd7;
	cvt.u32.u64 	%r70, %rd228;
	add.s32 	%r71, %r70, %r69;
	shl.b32 	%r72, %r71, 2;
	add.s32 	%r73, %r1, %r72;
	st.shared.f32 	[%r73], %f72;
	add.s64 	%rd117, %rd1, %rd115;
	ld.global.f32 	%f73, [%rd117];
	add.s32 	%r74, %r2, %r72;
	st.shared.f32 	[%r74], %f73;
$L__BB0_35:
	cvt.u32.u64 	%r75, %rd7;
	cvt.u32.u64 	%r76, %rd228;
	add.s32 	%r77, %r76, %r75;
	shl.b32 	%r78, %r77, 2;
	add.s32 	%r13, %r2, %r78;
	add.s32 	%r14, %r1, %r78;
	@%p15 bra 	$L__BB0_37;
	mov.b32 	%r79, -8388608;
	st.shared.u32 	[%r14+4], %r79;
	mov.b32 	%r80, 0;
	st.shared.u32 	[%r13+4], %r80;
	bra.uni 	$L__BB0_38;
$L__BB0_37:
	add.s64 	%rd118, %rd228, %rd22;
	shl.b64 	%rd119, %rd118, 2;
	add.s64 	%rd120, %rd2, %rd119;
	ld.global.f32 	%f74, [%rd120+4];
	st.shared.f32 	[%r14+4], %f74;
	add.s64 	%rd121, %rd1, %rd119;
	ld.global.f32 	%f75, [%rd121+4];
	st.shared.f32 	[%r13+4], %f75;
$L__BB0_38:
	@%p15 bra 	$L__BB0_40;
	mov.b32 	%r81, -8388608;
	st.shared.u32 	[%r14+8], %r81;
	mov.b32 	%r82, 0;
	st.shared.u32 	[%r13+8], %r82;
	bra.uni 	$L__BB0_41;
$L__BB0_40:
	add.s64 	%rd122, %rd228, %rd22;
	shl.b64 	%rd123, %rd122, 2;
	add.s64 	%rd124, %rd2, %rd123;
	ld.global.f32 	%f76, [%rd124+8];
	st.shared.f32 	[%r14+8], %f76;
	add.s64 	%rd125, %rd1, %rd123;
	ld.global.f32 	%f77, [%rd125+8];
	st.shared.f32 	[%r13+8], %f77;
$L__BB0_41:
	@%p15 bra 	$L__BB0_43;
	mov.b32 	%r83, -8388608;
	st.shared.u32 	[%r14+12], %r83;
	mov.b32 	%r84, 0;
	st.shared.u32 	[%r13+12], %r84;
	bra.uni 	$L__BB0_44;
$L__BB0_43:
	add.s64 	%rd126, %rd228, %rd22;
	shl.b64 	%rd127, %rd126, 2;
	add.s64 	%rd128, %rd2, %rd127;
	ld.global.f32 	%f78, [%rd128+12];
	st.shared.f32 	[%r14+12], %f78;
	add.s64 	%rd129, %rd1, %rd127;
	ld.global.f32 	%f79, [%rd129+12];
	st.shared.f32 	[%r13+12], %f79;
$L__BB0_44:
	add.s64 	%rd228, %rd228, 4;
$L__BB0_45:
	setp.eq.s64 	%p19, %rd11, 0;
	@%p19 bra 	$L__BB0_58;
	setp.eq.s64 	%p20, %rd11, 1;
	@%p20 bra 	$L__BB0_54;
	setp.lt.u64 	%p21, %rd21, %rd90;
	@%p21 bra 	$L__BB0_49;
	cvt.u32.u64 	%r85, %rd7;
	cvt.u32.u64 	%r86, %rd228;
	add.s32 	%r87, %r86, %r85;
	shl.b32 	%r88, %r87, 2;
	add.s32 	%r89, %r1, %r88;
	mov.b32 	%r90, -8388608;
	st.shared.u32 	[%r89], %r90;
	add.s32 	%r91, %r2, %r88;
	mov.b32 	%r92, 0;
	st.shared.u32 	[%r91], %r92;
	bra.uni 	$L__BB0_50;
$L__BB0_49:
	add.s64 	%rd130, %rd228, %rd22;
	shl.b64 	%rd131, %rd130, 2;
	add.s64 	%rd132, %rd2, %rd131;
	ld.global.f32 	%f80, [%rd132];
	cvt.u32.u64 	%r93, %rd7;
	cvt.u32.u64 	%r94, %rd228;
	add.s32 	%r95, %r94, %r93;
	shl.b32 	%r96, %r95, 2;
	add.s32 	%r97, %r1, %r96;
	st.shared.f32 	[%r97], %f80;
	add.s64 	%rd133, %rd1, %rd131;
	ld.global.f32 	%f81, [%rd133];
	add.s32 	%r98, %r2, %r96;
	st.shared.f32 	[%r98], %f81;
$L__BB0_50:
	@%p21 bra 	$L__BB0_52;
	cvt.u32.u64 	%r99, %rd7;
	cvt.u32.u64 	%r100, %rd228;
	add.s32 	%r101, %r100, %r99;
	shl.b32 	%r102, %r101, 2;
	add.s32 	%r103, %r1, %r102;
	mov.b32 	%r104, -8388608;
	st.shared.u32 	[%r103+4], %r104;
	add.s32 	%r105, %r2, %r102;
	mov.b32 	%r106, 0;
	st.shared.u32 	[%r105+4], %r106;
	bra.uni 	$L__BB0_53;
$L__BB0_52:
	add.s64 	%rd134, %rd228, %rd22;
	shl.b64 	%rd135, %rd134, 2;
	add.s64 	%rd136, %rd2, %rd135;
	ld.global.f32 	%f82, [%rd136+4];
	cvt.u32.u64 	%r107, %rd7;
	cvt.u32.u64 	%r108, %rd228;
	add.s32 	%r109, %r108, %r107;
	shl.b32 	%r110, %r109, 2;
	add.s32 	%r111, %r1, %r110;
	st.shared.f32 	[%r111+4], %f82;
	add.s64 	%rd137, %rd1, %rd135;
	ld.global.f32 	%f83, [%rd137+4];
	add.s32 	%r112, %r2, %r110;
	st.shared.f32 	[%r112+4], %f83;
$L__BB0_53:
	add.s64 	%rd228, %rd228, 2;
$L__BB0_54:
	setp.eq.s64 	%p23, %rd15, 0;
	@%p23 bra 	$L__BB0_58;
	setp.lt.u64 	%p24, %rd21, %rd90;
	@%p24 bra 	$L__BB0_57;
	cvt.u32.u64 	%r113, %rd7;
	cvt.u32.u64 	%r114, %rd228;
	add.s32 	%r115, %r114, %r113;
	shl.b32 	%r116, %r115, 2;
	add.s32 	%r117, %r1, %r116;
	mov.b32 	%r118, -8388608;
	st.shared.u32 	[%r117], %r118;
	add.s32 	%r119, %r2, %r116;
	mov.b32 	%r120, 0;
	st.shared.u32 	[%r119], %r120;
	bra.uni 	$L__BB0_58;
$L__BB0_57:
	add.s64 	%rd138, %rd228, %rd22;
	shl.b64 	%rd139, %rd138, 2;
	add.s64 	%rd140, %rd2, %rd139;
	ld.global.f32 	%f84, [%rd140];
	cvt.u32.u64 	%r121, %rd7;
	cvt.u32.u64 	%r122, %rd228;
	add.s32 	%r123, %r122, %r121;
	shl.b32 	%r124, %r123, 2;
	add.s32 	%r125, %r1, %r124;
	st.shared.f32 	[%r125], %f84;
	add.s64 	%rd141, %rd1, %rd139;
	ld.global.f32 	%f85, [%rd141];
	add.s32 	%r126, %r2, %r124;
	st.shared.f32 	[%r126], %f85;
$L__BB0_58:
	setp.eq.s64 	%p25, %rd94, 0;
	bar.sync 	0;
	@%p25 bra 	$L__BB0_182;
	mov.b64 	%rd230, 0;
$L__BB0_60:
	setp.le.u64 	%p26, %rd92, %rd6;
	@%p26 bra 	$L__BB0_120;
	@%p2 bra 	$L__BB0_117;
	setp.lt.u64 	%p28, %rd9, 7;
	mad.lo.s64 	%rd37, %rd230, %rd92, %rd6;
	mul.lo.s64 	%rd38, %rd37, %rd91;
	mov.b64 	%rd233, 0;
	@%p28 bra 	$L__BB0_89;
	mov.b64 	%rd231, 0;
$L__BB0_64:
	.pragma "nounroll";
	setp.ge.u64 	%p29, %rd37, %rd90;
	add.s64 	%rd145, %rd231, %rd38;
	shl.b64 	%rd146, %rd145, 2;
	add.s64 	%rd40, %rd3, %rd146;
	add.s64 	%rd41, %rd4, %rd146;
	@%p29 bra 	$L__BB0_66;
	ld.global.f32 	%f86, [%rd40];
	cvt.u32.u64 	%r136, %rd7;
	cvt.u32.u64 	%r137, %rd231;
	add.s32 	%r138, %r137, %r136;
	shl.b32 	%r139, %r138, 2;
	mov.u32 	%r140, _ZZ22flash_attention_kernelPfS_S_S_S_S_mmmmmmE4sram;
	add.s32 	%r141, %r140, %r139;
	st.shared.f32 	[%r141], %f86;
	ld.global.f32 	%f87, [%rd41];
	add.s32 	%r142, %r3, %r139;
	st.shared.f32 	[%r142], %f87;
	bra.uni 	$L__BB0_67;
$L__BB0_66:
	cvt.u32.u64 	%r127, %rd7;
	cvt.u32.u64 	%r128, %rd231;
	add.s32 	%r129, %r128, %r127;
	shl.b32 	%r130, %r129, 2;
	mov.u32 	%r131, _ZZ22flash_attention_kernelPfS_S_S_S_S_mmmmmmE4sram;
	add.s32 	%r132, %r131, %r130;
	mov.b32 	%r133, -8388608;
	st.shared.u32 	[%r132], %r133;
	add.s32 	%r134, %r3, %r130;
	mov.b32 	%r135, 0;
	st.shared.u32 	[%r134], %r135;
$L__BB0_67:
	setp.lt.u64 	%p30, %rd37, %rd90;
	cvt.u32.u64 	%r143, %rd7;
	cvt.u32.u64 	%r144, %rd231;
	add.s32 	%r145, %r144, %r143;
	shl.b32 	%r146, %r145, 2;
	add.s32 	%r15, %r3, %r146;
	mov.u32 	%r147, _ZZ22flash_attention_kernelPfS_S_S_S_S_mmmmmmE4sram;
	add.s32 	%r16, %r147, %r146;
	@%p30 bra 	$L__BB0_69;
	mov.b32 	%r148, -8388608;
	st.shared.u32 	[%r16+4], %r148;
	mov.b32 	%r149, 0;
	st.shared.u32 	[%r15+4], %r149;
	bra.uni 	$L__BB0_70;
$L__BB0_69:
	ld.global.f32 	%f88, [%rd40+4];
	st.shared.f32 	[%r16+4], %f88;
	ld.global.f32 	%f89, [%rd41+4];
	st.shared.f32 	[%r15+4], %f89;
$L__BB0_70:
	@%p30 bra 	$L__BB0_72;
	mov.b32 	%r150, -8388608;
	st.shared.u32 	[%r16+8], %r150;
	mov.b32 	%r151, 0;
	st.shared.u32 	[%r15+8], %r151;
	bra.uni 	$L__BB0_73;
$L__BB0_72:
	ld.global.f32 	%f90, [%rd40+8];
	st.shared.f32 	[%r16+8], %f90;
	ld.global.f32 	%f91, [%rd41+8];
	st.shared.f32 	[%r15+8], %f91;
$L__BB0_73:
	@%p30 bra 	$L__BB0_75;
	mov.b32 	%r152, -8388608;
	st.shared.u32 	[%r16+12], %r152;
	mov.b32 	%r153, 0;
	st.shared.u32 	[%r15+12], %r153;
	bra.uni 	$L__BB0_76;
$L__BB0_75:
	ld.global.f32 	%f92, [%rd40+12];
	st.shared.f32 	[%r16+12], %f92;
	ld.global.f32 	%f93, [%rd41+12];
	st.shared.f32 	[%r15+12], %f93;
$L__BB0_76:
	@%p30 bra 	$L__BB0_78;
	mov.b32 	%r154, -8388608;
	st.shared.u32 	[%r16+16], %r154;
	mov.b32 	%r155, 0;
	st.shared.u32 	[%r15+16], %r155;
	bra.uni 	$L__BB0_79;
$L__BB0_78:
	ld.global.f32 	%f94, [%rd40+16];
	st.shared.f32 	[%r16+16], %f94;
	ld.global.f32 	%f95, [%rd41+16];
	st.shared.f32 	[%r15+16], %f95;
$L__BB0_79:
	@%p30 bra 	$L__BB0_81;
	mov.b32 	%r156, -8388608;
	st.shared.u32 	[%r16+20], %r156;
	mov.b32 	%r157, 0;
	st.shared.u32 	[%r15+20], %r157;
	bra.uni 	$L__BB0_82;
$L__BB0_81:
	ld.global.f32 	%f96, [%rd40+20];
	st.shared.f32 	[%r16+20], %f96;
	ld.global.f32 	%f97, [%rd41+20];
	st.shared.f32 	[%r15+20], %f97;
$L__BB0_82:
	@%p30 bra 	$L__BB0_84;
	mov.b32 	%r158, -8388608;
	st.shared.u32 	[%r16+24], %r158;
	mov.b32 	%r159, 0;
	st.shared.u32 	[%r15+24], %r159;
	bra.uni 	$L__BB0_85;
$L__BB0_84:
	ld.global.f32 	%f98, [%rd40+24];
	st.shared.f32 	[%r16+24], %f98;
	ld.global.f32 	%f99, [%rd41+24];
	st.shared.f32 	[%r15+24], %f99;
$L__BB0_85:
	@%p30 bra 	$L__BB0_87;
	mov.b32 	%r160, -8388608;
	st.shared.u32 	[%r16+28], %r160;
	mov.b32 	%r161, 0;
	st.shared.u32 	[%r15+28], %r161;
	bra.uni 	$L__BB0_88;
$L__BB0_87:
	ld.global.f32 	%f100, [%rd40+28];
	st.shared.f32 	[%r16+28], %f100;
	ld.global.f32 	%f101, [%rd41+28];
	st.shared.f32 	[%r15+28], %f101;
$L__BB0_88:
	add.s64 	%rd231, %rd231, 8;
	setp.ne.s64 	%p37, %rd231, %rd14;
	mov.u64 	%rd233, %rd14;
	@%p37 bra 	$L__BB0_64;
$L__BB0_89:
	setp.eq.s64 	%p38, %rd10, 0;
	@%p38 bra 	$L__BB0_117;
	add.s64 	%rd147, %rd10, -1;
	setp.lt.u64 	%p39, %rd147, 3;
	@%p39 bra 	$L__BB0_104;
	setp.lt.u64 	%p40, %rd37, %rd90;
	@%p40 bra 	$L__BB0_93;
	cvt.u32.u64 	%r162, %rd7;
	cvt.u32.u64 	%r163, %rd233;
	add.s32 	%r164, %r163, %r162;
	shl.b32 	%r165, %r164, 2;
	mov.u32 	%r166, _ZZ22flash_attention_kernelPfS_S_S_S_S_mmmmmmE4sram;
	add.s32 	%r167, %r166, %r165;
	mov.b32 	%r168, -8388608;
	st.shared.u32 	[%r167], %r168;
	add.s32 	%r169, %r3, %r165;
	mov.b32 	%r170, 0;
	st.shared.u32 	[%r169], %r170;
	bra.uni 	$L__BB0_94;
$L__BB0_93:
	add.s64 	%rd148, %rd233, %rd38;
	shl.b64 	%rd149, %rd148, 2;
	add.s64 	%rd150, %rd3, %rd149;
	ld.global.f32 	%f102, [%rd150];
	cvt.u32.u64 	%r171, %rd7;
	cvt.u32.u64 	%r172, %rd233;
	add.s32 	%r173, %r172, %r171;
	shl.b32 	%r174, %r173, 2;
	mov.u32 	%r175, _ZZ22flash_attention_kernelPfS_S_S_S_S_mmmmmmE4sram;
	add.s32 	%r176, %r175, %r174;
	st.shared.f32 	[%r176], %f102;
	add.s64 	%rd151, %rd4, %rd149;
	ld.global.f32 	%f103, [%rd151];
	add.s32 	%r177, %r3, %r174;
	st.shared.f32 	[%r177], %f103;
$L__BB0_94:
	cvt.u32.u64 	%r178, %rd7;
	cvt.u32.u64 	%r179, %rd233;
	add.s32 	%r180, %r179, %r178;
	shl.b32 	%r181, %r180, 2;
	add.s32 	%r17, %r3, %r181;
	mov.u32 	%r182, _ZZ22flash_attention_kernelPfS_S_S_S_S_mmmmmmE4sram;
	add.s32 	%r18, %r182, %r181;
	@%p40 bra 	$L__BB0_96;
	mov.b32 	%r183, -8388608;
	st.shared.u32 	[%r18+4], %r183;
	mov.b32 	%r184, 0;
	st.shared.u32 	[%r17+4], %r184;
	bra.uni 	$L__BB0_97;
$L__BB0_96:
	add.s64 	%rd152, %rd233, %rd38;
	shl.b64 	%rd153, %rd152, 2;
	add.s64 	%rd154, %rd3, %rd153;
	ld.global.f32 	%f104, [%rd154+4];
	st.shared.f32 	[%r18+4], %f104;
	add.s64 	%rd155, %rd4, %rd153;
	ld.global.f32 	%f105, [%rd155+4];
	st.shared.f32 	[%r17+4], %f105;
$L__BB0_97:
	@%p40 bra 	$L__BB0_99;
	mov.b32 	%r185, -8388608;
	st.shared.u32 	[%r18+8], %r185;
	mov.b32 	%r186, 0;
	st.shared.u32 	[%r17+8], %r186;
	bra.uni 	$L__BB0_100;
$L__BB0_99:
	add.s64 	%rd156, %rd233, %rd38;
	shl.b64 	%rd157, %rd156, 2;
	add.s64 	%rd158, %rd3, %rd157;
	ld.global.f32 	%f106, [%rd158+8];
	st.shared.f32 	[%r18+8], %f106;
	add.s64 	%rd159, %rd4, %rd157;
	ld.global.f32 	%f107, [%rd159+8];
	st.shared.f32 	[%r17+8], %f107;
$L__BB0_100:
	@%p40 bra 	$L__BB0_102;
	mov.b32 	%r187, -8388608;
	st.shared.u32 	[%r18+12], %r187;
	mov.b32 	%r188, 0;
	st.shared.u32 	[%r17+12], %r188;
	bra.uni 	$L__BB0_103;
$L__BB0_102:
	add.s64 	%rd160, %rd233, %rd38;
	shl.b64 	%rd161, %rd160, 2;
	add.s64 	%rd162, %rd3, %rd161;
	ld.global.f32 	%f108, [%rd162+12];
	st.shared.f32 	[%r18+12], %f108;
	add.s64 	%rd163, %rd4, %rd161;
	ld.global.f32 	%f109, [%rd163+12];
	st.shared.f32 	[%r17+12], %f109;
$L__BB0_103:
	add.s64 	%rd233, %rd233, 4;
$L__BB0_104:
	setp.eq.s64 	%p44, %rd11, 0;
	@%p44 bra 	$L__BB0_117;
	setp.eq.s64 	%p45, %rd11, 1;
	@%p45 bra 	$L__BB0_113;
	setp.lt.u64 	%p46, %rd37, %rd90;
	@%p46 bra 	$L__BB0_108;
	cvt.u32.u64 	%r189, %rd7;
	cvt.u32.u64 	%r190, %rd233;
	add.s32 	%r191, %r190, %r189;
	shl.b32 	%r192, %r191, 2;
	mov.u32 	%r193, _ZZ22flash_attention_kernelPfS_S_S_S_S_mmmmmmE4sram;
	add.s32 	%r194, %r193, %r192;
	mov.b32 	%r195, -8388608;
	st.shared.u32 	[%r194], %r195;
	add.s32 	%r196, %r3, %r192;
	mov.b32 	%r197, 0;
	st.shared.u32 	[%r196], %r197;
	bra.uni 	$L__BB0_109;
$L__BB0_108:
	add.s64 	%rd164, %rd233, %rd38;
	shl.b64 	%rd165, %rd164, 2;
	add.s64 	%rd166, %rd3, %rd165;
	ld.global.f32 	%f110, [%rd166];
	cvt.u32.u64 	%r198, %rd7;
	cvt.u32.u64 	%r199, %rd233;
	add.s32 	%r200, %r199, %r198;
	shl.b32 	%r201, %r200, 2;
	mov.u32 	%r202, _ZZ22flash_attention_kernelPfS_S_S_S_S_mmmmmmE4sram;
	add.s32 	%r203, %r202, %r201;
	st.shared.f32 	[%r203], %f110;
	add.s64 	%rd167, %rd4, %rd165;
	ld.global.f32 	%f111, [%rd167];
	add.s32 	%r204, %r3, %r201;
	st.shared.f32 	[%r204], %f111;
$L__BB0_109:
	@%p46 bra 	$L__BB0_111;
	cvt.u32.u64 	%r205, %rd7;
	cvt.u32.u64 	%r206, %rd233;
	add.s32 	%r207, %r206, %r205;
	shl.b32 	%r208, %r207, 2;
	mov.u32 	%r209, _ZZ22flash_attention_kernelPfS_S_S_S_S_mmmmmmE4sram;
	add.s32 	%r210, %r209, %r208;
	mov.b32 	%r211, -8388608;
	st.shared.u32 	[%r210+4], %r211;
	add.s32 	%r212, %r3, %r208;
	mov.b32 	%r213, 0;
	st.shared.u32 	[%r212+4], %r213;
	bra.uni 	$L__BB0_112;
$L__BB0_111:
	add.s64 	%rd168, %rd233, %rd38;
	shl.b64 	%rd169, %rd168, 2;
	add.s64 	%rd170, %rd3, %rd169;
	ld.global.f32 	%f112, [%rd170+4];
	cvt.u32.u64 	%r214, %rd7;
	cvt.u32.u64 	%r215, %rd233;
	add.s32 	%r216, %r215, %r214;
	shl.b32 	%r217, %r216, 2;
	mov.u32 	%r218, _ZZ22flash_attention_kernelPfS_S_S_S_S_mmmmmmE4sram;
	add.s32 	%r219, %r218, %r217;
	st.shared.f32 	[%r219+4], %f112;
	add.s64 	%rd171, %rd4, %rd169;
	ld.global.f32 	%f113, [%rd171+4];
	add.s32 	%r220, %r3, %r217;
	st.shared.f32 	[%r220+4], %f113;
$L__BB0_112:
	add.s64 	%rd233, %rd233, 2;
$L__BB0_113:
	setp.eq.s64 	%p48, %rd15, 0;
	@%p48 bra 	$L__BB0_117;
	setp.lt.u64 	%p49, %rd37, %rd90;
	@%p49 bra 	$L__BB0_116;
	cvt.u32.u64 	%r221, %rd7;
	cvt.u32.u64 	%r222, %rd233;
	add.s32 	%r223, %r222, %r221;
	shl.b32 	%r224, %r223, 2;
	mov.u32 	%r225, _ZZ22flash_attention_kernelPfS_S_S_S_S_mmmmmmE4sram;
	add.s32 	%r226, %r225, %r224;
	mov.b32 	%r227, -8388608;
	st.shared.u32 	[%r226], %r227;
	add.s32 	%r228, %r3, %r224;
	mov.b32 	%r229, 0;
	st.shared.u32 	[%r228], %r229;
	bra.uni 	$L__BB0_117;
$L__BB0_116:
	add.s64 	%rd172, %rd233, %rd38;
	shl.b64 	%rd173, %rd172, 2;
	add.s64 	%rd174, %rd3, %rd173;
	ld.global.f32 	%f114, [%rd174];
	cvt.u32.u64 	%r230, %rd7;
	cvt.u32.u64 	%r231, %rd233;
	add.s32 	%r232, %r231, %r230;
	shl.b32 	%r233, %r232, 2;
	mov.u32 	%r234, _ZZ22flash_attention_kernelPfS_S_S_S_S_mmmmmmE4sram;
	add.s32 	%r235, %r234, %r233;
	st.shared.f32 	[%r235], %f114;
	add.s64 	%rd175, %rd4, %rd173;
	ld.global.f32 	%f115, [%rd175];
	add.s32 	%r236, %r3, %r233;
	st.shared.f32 	[%r236], %f115;
$L__BB0_117:
	mad.lo.s64 	%rd48, %rd230, %rd92, %rd6;
	setp.ge.u64 	%p50, %rd48, %rd90;
	@%p50 bra 	$L__BB0_119;
	ld.param.u64 	%rd220, [_Z22flash_attention_kernelPfS_S_S_S_S_mmmmmm_param_4];
	cvta.to.global.u64 	%rd176, %rd220;
	shl.b64 	%rd177, %rd48, 2;
	add.s64 	%rd178, %rd176, %rd177;
	ld.global.f32 	%f116, [%rd178];
	st.shared.f32 	[%r5], %f116;
	add.s64 	%rd179, %rd5, %rd177;
	ld.global.f32 	%f117, [%rd179];
	st.shared.f32 	[%r6], %f117;
	bra.uni 	$L__BB0_120;
$L__BB0_119:
	mov.b32 	%r237, 0;
	st.shared.u32 	[%r5], %r237;
	mov.b32 	%r238, -8388608;
	st.shared.u32 	[%r6], %r238;
$L__BB0_120:
	bar.sync 	0;
	@%p26 bra 	$L__BB0_181;
	mad.lo.s64 	%rd49, %rd230, %rd92, %rd6;
	setp.ge.u64 	%p52, %rd49, %rd90;
	@%p52 bra 	$L__BB0_181;
	setp.eq.s64 	%p53, %rd93, 0;
	mov.f32 	%f386, 0fFF800000;
	@%p53 bra 	$L__BB0_148;
	cvt.rn.f32.u64 	%f119, %rd91;
	sqrt.rn.f32 	%f1, %f119;
	@%p2 bra 	$L__BB0_137;
	mov.f32 	%f386, 0fFF800000;
	mov.b64 	%rd239, 0;
$L__BB0_125:
	setp.lt.u64 	%p55, %rd9, 7;
	mul.lo.s64 	%rd58, %rd239, %rd91;
	mov.f32 	%f395, 0f00000000;
	mov.b64 	%rd242, 0;
	@%p55 bra 	$L__BB0_128;
	mov.f32 	%f395, 0f00000000;
	mov.b64 	%rd240, 0;
$L__BB0_127:
	.pragma "nounroll";
	cvt.u32.u64 	%r239, %rd7;
	cvt.u32.u64 	%r240, %rd240;
	add.s32 	%r241, %r240, %r239;
	shl.b32 	%r242, %r241, 2;
	mov.u32 	%r243, _ZZ22flash_attention_kernelPfS_S_S_S_S_mmmmmmE4sram;
	add.s32 	%r244, %r243, %r242;
	ld.shared.f32 	%f124, [%r244];
	cvt.u32.u64 	%r245, %rd58;
	add.s32 	%r246, %r240, %r245;
	shl.b32 	%r247, %r246, 2;
	add.s32 	%r248, %r1, %r247;
	ld.shared.f32 	%f125, [%r248];
	fma.rn.f32 	%f126, %f124, %f125, %f395;
	ld.shared.f32 	%f127, [%r244+4];
	ld.shared.f32 	%f128, [%r248+4];
	fma.rn.f32 	%f129, %f127, %f128, %f126;
	ld.shared.f32 	%f130, [%r244+8];
	ld.shared.f32 	%f131, [%r248+8];
	fma.rn.f32 	%f132, %f130, %f131, %f129;
	ld.shared.f32 	%f133, [%r244+12];
	ld.shared.f32 	%f134, [%r248+12];
	fma.rn.f32 	%f135, %f133, %f134, %f132;
	ld.shared.f32 	%f136, [%r244+16];
	ld.shared.f32 	%f137, [%r248+16];
	fma.rn.f32 	%f138, %f136, %f137, %f135;
	ld.shared.f32 	%f139, [%r244+20];
	ld.shared.f32 	%f140, [%r248+20];
	fma.rn.f32 	%f141, %f139, %f140, %f138;
	ld.shared.f32 	%f142, [%r244+24];
	ld.shared.f32 	%f143, [%r248+24];
	fma.rn.f32 	%f144, %f142, %f143, %f141;
	ld.shared.f32 	%f145, [%r244+28];
	ld.shared.f32 	%f146, [%r248+28];
	fma.rn.f32 	%f395, %f145, %f146, %f144;
	add.s64 	%rd240, %rd240, 8;
	setp.ne.s64 	%p56, %rd240, %rd14;
	mov.u64 	%rd242, %rd14;
	@%p56 bra 	$L__BB0_127;
$L__BB0_128:
	setp.eq.s64 	%p57, %rd10, 0;
	@%p57 bra 	$L__BB0_136;
	add.s64 	%rd183, %rd10, -1;
	setp.lt.u64 	%p58, %rd183, 3;
	@%p58 bra 	$L__BB0_131;
	cvt.u32.u64 	%r249, %rd7;
	cvt.u32.u64 	%r250, %rd242;
	add.s32 	%r251, %r250, %r249;
	shl.b32 	%r252, %r251, 2;
	mov.u32 	%r253, _ZZ22flash_attention_kernelPfS_S_S_S_S_mmmmmmE4sram;
	add.s32 	%r254, %r253, %r252;
	ld.shared.f32 	%f148, [%r254];
	cvt.u32.u64 	%r255, %rd58;
	add.s32 	%r256, %r250, %r255;
	shl.b32 	%r257, %r256, 2;
	add.s32 	%r258, %r1, %r257;
	ld.shared.f32 	%f149, [%r258];
	fma.rn.f32 	%f150, %f148, %f149, %f395;
	ld.shared.f32 	%f151, [%r254+4];
	ld.shared.f32 	%f152, [%r258+4];
	fma.rn.f32 	%f153, %f151, %f152, %f150;
	ld.shared.f32 	%f154, [%r254+8];
	ld.shared.f32 	%f155, [%r258+8];
	fma.rn.f32 	%f156, %f154, %f155, %f153;
	ld.shared.f32 	%f157, [%r254+12];
	ld.shared.f32 	%f158, [%r258+12];
	fma.rn.f32 	%f395, %f157, %f158, %f156;
	add.s64 	%rd242, %rd242, 4;
$L__BB0_131:
	setp.eq.s64 	%p59, %rd11, 0;
	@%p59 bra 	$L__BB0_136;
	setp.eq.s64 	%p60, %rd11, 1;
	@%p60 bra 	$L__BB0_134;
	cvt.u32.u64 	%r259, %rd7;
	cvt.u32.u64 	%r260, %rd242;
	add.s32 	%r261, %r260, %r259;
	shl.b32 	%r262, %r261, 2;
	mov.u32 	%r263, _ZZ22flash_attention_kernelPfS_S_S_S_S_mmmmmmE4sram;
	add.s32 	%r264, %r263, %r262;
	ld.shared.f32 	%f160, [%r264];
	cvt.u32.u64 	%r265, %rd58;
	add.s32 	%r266, %r260, %r265;
	shl.b32 	%r267, %r266, 2;
	add.s32 	%r268, %r1, %r267;
	ld.shared.f32 	%f161, [%r268];
	fma.rn.f32 	%f162, %f160, %f161, %f395;
	ld.shared.f32 	%f163, [%r264+4];
	ld.shared.f32 	%f164, [%r268+4];
	fma.rn.f32 	%f395, %f163, %f164, %f162;
	add.s64 	%rd242, %rd242, 2;
$L__BB0_134:
	setp.eq.s64 	%p61, %rd15, 0;
	@%p61 bra 	$L__BB0_136;
	cvt.u32.u64 	%r269, %rd7;
	cvt.u32.u64 	%r270, %rd242;
	add.s32 	%r271, %r270, %r269;
	shl.b32 	%r272, %r271, 2;
	mov.u32 	%r273, _ZZ22flash_attention_kernelPfS_S_S_S_S_mmmmmmE4sram;
	add.s32 	%r274, %r273, %r272;
	ld.shared.f32 	%f165, [%r274];
	cvt.u32.u64 	%r275, %rd58;
	add.s32 	%r276, %r270, %r275;
	shl.b32 	%r277, %r276, 2;
	add.s32 	%r278, %r1, %r277;
	ld.shared.f32 	%f166, [%r278];
	fma.rn.f32 	%f395, %f165, %f166, %f395;
$L__BB0_136:
	div.rn.f32 	%f167, %f395, %f1;
	cvt.u32.u64 	%r279, %rd8;
	cvt.u32.u64 	%r280, %rd239;
	add.s32 	%r281, %r280, %r279;
	shl.b32 	%r282, %r281, 2;
	add.s32 	%r283, %r4, %r282;
	st.shared.f32 	[%r283], %f167;
	max.f32 	%f386, %f386, %f167;
	add.s64 	%rd239, %rd239, 1;
	setp.eq.s64 	%p62, %rd239, %rd93;
	@%p62 bra 	$L__BB0_148;
	bra.uni 	$L__BB0_125;
$L__BB0_137:
	setp.lt.u64 	%p63, %rd93, 8;
	mov.f32 	%f170, 0f00000000;
	div.rn.f32 	%f2, %f170, %f1;
	mov.f32 	%f386, 0fFF800000;
	mov.b64 	%rd237, 0;
	@%p63 bra 	$L__BB0_140;
	mov.f32 	%f386, 0fFF800000;
	mov.b64 	%rd235, 0;
$L__BB0_139:
	.pragma "nounroll";
	cvt.u32.u64 	%r284, %rd8;
	cvt.u32.u64 	%r285, %rd235;
	add.s32 	%r286, %r285, %r284;
	shl.b32 	%r287, %r286, 2;
	add.s32 	%r288, %r4, %r287;
	st.shared.f32 	[%r288], %f2;
	max.f32 	%f386, %f386, %f2;
	st.shared.f32 	[%r288+4], %f2;
	st.shared.f32 	[%r288+8], %f2;
	st.shared.f32 	[%r288+12], %f2;
	st.shared.f32 	[%r288+16], %f2;
	st.shared.f32 	[%r288+20], %f2;
	st.shared.f32 	[%r288+24], %f2;
	st.shared.f32 	[%r288+28], %f2;
	add.s64 	%rd235, %rd235, 8;
	setp.ne.s64 	%p64, %rd235, %rd16;
	mov.u64 	%rd237, %rd16;
	@%p64 bra 	$L__BB0_139;
$L__BB0_140:
	setp.eq.s64 	%p65, %rd13, 0;
	@%p65 bra 	$L__BB0_148;
	add.s64 	%rd186, %rd13, -1;
	setp.lt.u64 	%p66, %rd186, 3;
	@%p66 bra 	$L__BB0_143;
	cvt.u32.u64 	%r289, %rd8;
	cvt.u32.u64 	%r290, %rd237;
	add.s32 	%r291, %r290, %r289;
	shl.b32 	%r292, %r291, 2;
	add.s32 	%r293, %r4, %r292;
	st.shared.f32 	[%r293], %f2;
	max.f32 	%f386, %f386, %f2;
	st.shared.f32 	[%r293+4], %f2;
	st.shared.f32 	[%r293+8], %f2;
	st.shared.f32 	[%r293+12], %f2;
	add.s64 	%rd237, %rd237, 4;
$L__BB0_143:
	setp.eq.s64 	%p67, %rd12, 0;
	@%p67 bra 	$L__BB0_148;
	setp.eq.s64 	%p68, %rd12, 1;
	@%p68 bra 	$L__BB0_146;
	cvt.u32.u64 	%r294, %rd8;
	cvt.u32.u64 	%r295, %rd237;
	add.s32 	%r296, %r295, %r294;
	shl.b32 	%r297, %r296, 2;
	add.s32 	%r298, %r4, %r297;
	st.shared.f32 	[%r298], %f2;
	max.f32 	%f386, %f386, %f2;
	st.shared.f32 	[%r298+4], %f2;
	add.s64 	%rd237, %rd237, 2;
$L__BB0_146:
	setp.eq.s64 	%p69, %rd17, 0;
	@%p69 bra 	$L__BB0_148;
	cvt.u32.u64 	%r299, %rd8;
	cvt.u32.u64 	%r300, %rd237;
	add.s32 	%r301, %r300, %r299;
	shl.b32 	%r302, %r301, 2;
	add.s32 	%r303, %r4, %r302;
	st.shared.f32 	[%r303], %f2;
	max.f32 	%f386, %f386, %f2;
$L__BB0_148:
	mov.f32 	%f401, 0f00000000;
	@%p53 bra 	$L__BB0_157;
	setp.lt.u64 	%p71, %rd93, 4;
	mov.f32 	%f401, 0f00000000;
	mov.b64 	%rd246, 0;
	@%p71 bra 	$L__BB0_152;
	mov.f32 	%f401, 0f00000000;
	mov.b64 	%rd244, 0;
$L__BB0_151:
	.pragma "nounroll";
	cvt.u32.u64 	%r304, %rd8;
	cvt.u32.u64 	%r305, %rd244;
	add.s32 	%r306, %r305, %r304;
	shl.b32 	%r307, %r306, 2;
	add.s32 	%r308, %r4, %r307;
	ld.shared.f32 	%f178, [%r308];
	sub.f32 	%f179, %f178, %f386;
	fma.rn.f32 	%f180, %f179, 0f3BBB989D, 0f3F000000;
	cvt.sat.f32.f32 	%f181, %f180;
	mov.f32 	%f182, 0f4B400001;
	mov.f32 	%f183, 0f437C0000;
	fma.rm.f32 	%f184, %f181, %f183, %f182;
	add.f32 	%f185, %f184, 0fCB40007F;
	neg.f32 	%f186, %f185;
	fma.rn.f32 	%f187, %f179, 0f3FB8AA3B, %f186;
	fma.rn.f32 	%f188, %f179, 0f32A57060, %f187;
	mov.b32 	%r309, %f184;
	shl.b32 	%r310, %r309, 23;
	mov.b32 	%f189, %r310;
	ex2.approx.ftz.f32 	%f190, %f188;
	mul.f32 	%f191, %f190, %f189;
	st.shared.f32 	[%r308], %f191;
	add.f32 	%f192, %f401, %f191;
	ld.shared.f32 	%f193, [%r308+4];
	sub.f32 	%f194, %f193, %f386;
	fma.rn.f32 	%f195, %f194, 0f3BBB989D, 0f3F000000;
	cvt.sat.f32.f32 	%f196, %f195;
	fma.rm.f32 	%f197, %f196, %f183, %f182;
	add.f32 	%f198, %f197, 0fCB40007F;
	neg.f32 	%f199, %f198;
	fma.rn.f32 	%f200, %f194, 0f3FB8AA3B, %f199;
	fma.rn.f32 	%f201, %f194, 0f32A57060, %f200;
	mov.b32 	%r311, %f197;
	shl.b32 	%r312, %r311, 23;
	mov.b32 	%f202, %r312;
	ex2.approx.ftz.f32 	%f203, %f201;
	mul.f32 	%f204, %f203, %f202;
	st.shared.f32 	[%r308+4], %f204;
	add.f32 	%f205, %f192, %f204;
	ld.shared.f32 	%f206, [%r308+8];
	sub.f32 	%f207, %f206, %f386;
	fma.rn.f32 	%f208, %f207, 0f3BBB989D, 0f3F000000;
	cvt.sat.f32.f32 	%f209, %f208;
	fma.rm.f32 	%f210, %f209, %f183, %f182;
	add.f32 	%f211, %f210, 0fCB40007F;
	neg.f32 	%f212, %f211;
	fma.rn.f32 	%f213, %f207, 0f3FB8AA3B, %f212;
	fma.rn.f32 	%f214, %f207, 0f32A57060, %f213;
	mov.b32 	%r313, %f210;
	shl.b32 	%r314, %r313, 23;
	mov.b32 	%f215, %r314;
	ex2.approx.ftz.f32 	%f216, %f214;
	mul.f32 	%f217, %f216, %f215;
	st.shared.f32 	[%r308+8], %f217;
	add.f32 	%f218, %f205, %f217;
	ld.shared.f32 	%f219, [%r308+12];
	sub.f32 	%f220, %f219, %f386;
	fma.rn.f32 	%f221, %f220, 0f3BBB989D, 0f3F000000;
	cvt.sat.f32.f32 	%f222, %f221;
	fma.rm.f32 	%f223, %f222, %f183, %f182;
	add.f32 	%f224, %f223, 0fCB40007F;
	neg.f32 	%f225, %f224;
	fma.rn.f32 	%f226, %f220, 0f3FB8AA3B, %f225;
	fma.rn.f32 	%f227, %f220, 0f32A57060, %f226;
	mov.b32 	%r315, %f223;
	shl.b32 	%r316, %r315, 23;
	mov.b32 	%f228, %r316;
	ex2.approx.ftz.f32 	%f229, %f227;
	mul.f32 	%f230, %f229, %f228;
	st.shared.f32 	[%r308+12], %f230;
	add.f32 	%f401, %f218, %f230;
	add.s64 	%rd244, %rd244, 4;
	setp.ne.s64 	%p72, %rd244, %rd18;
	mov.u64 	%rd246, %rd18;
	@%p72 bra 	$L__BB0_151;
$L__BB0_152:
	setp.eq.s64 	%p73, %rd12, 0;
	@%p73 bra 	$L__BB0_157;
	setp.eq.s64 	%p74, %rd12, 1;
	@%p74 bra 	$L__BB0_155;
	cvt.u32.u64 	%r317, %rd8;
	cvt.u32.u64 	%r318, %rd246;
	add.s32 	%r319, %r318, %r317;
	shl.b32 	%r320, %r319, 2;
	add.s32 	%r321, %r4, %r320;
	ld.shared.f32 	%f232, [%r321];
	sub.f32 	%f233, %f232, %f386;
	fma.rn.f32 	%f234, %f233, 0f3BBB989D, 0f3F000000;
	cvt.sat.f32.f32 	%f235, %f234;
	mov.f32 	%f236, 0f4B400001;
	mov.f32 	%f237, 0f437C0000;
	fma.rm.f32 	%f238, %f235, %f237, %f236;
	add.f32 	%f239, %f238, 0fCB40007F;
	neg.f32 	%f240, %f239;
	fma.rn.f32 	%f241, %f233, 0f3FB8AA3B, %f240;
	fma.rn.f32 	%f242, %f233, 0f32A57060, %f241;
	mov.b32 	%r322, %f238;
	shl.b32 	%r323, %r322, 23;
	mov.b32 	%f243, %r323;
	ex2.approx.ftz.f32 	%f244, %f242;
	mul.f32 	%f245, %f244, %f243;
	st.shared.f32 	[%r321], %f245;
	add.f32 	%f246, %f401, %f245;
	ld.shared.f32 	%f247, [%r321+4];
	sub.f32 	%f248, %f247, %f386;
	fma.rn.f32 	%f249, %f248, 0f3BBB989D, 0f3F000000;
	cvt.sat.f32.f32 	%f250, %f249;
	fma.rm.f32 	%f251, %f250, %f237, %f236;
	add.f32 	%f252, %f251, 0fCB40007F;
	neg.f32 	%f253, %f252;
	fma.rn.f32 	%f254, %f248, 0f3FB8AA3B, %f253;
	fma.rn.f32 	%f255, %f248, 0f32A57060, %f254;
	mov.b32 	%r324, %f251;
	shl.b32 	%r325, %r324, 23;
	mov.b32 	%f256, %r325;
	ex2.approx.ftz.f32 	%f257, %f255;
	mul.f32 	%f258, %f257, %f256;
	st.shared.f32 	[%r321+4], %f258;
	add.f32 	%f401, %f246, %f258;
	add.s64 	%rd246, %rd246, 2;
$L__BB0_155:
	setp.eq.s64 	%p75, %rd17, 0;
	@%p75 bra 	$L__BB0_157;
	cvt.u32.u64 	%r326, %rd8;
	cvt.u32.u64 	%r327, %rd246;
	add.s32 	%r328, %r327, %r326;
	shl.b32 	%r329, %r328, 2;
	add.s32 	%r330, %r4, %r329;
	ld.shared.f32 	%f259, [%r330];
	sub.f32 	%f260, %f259, %f386;
	fma.rn.f32 	%f261, %f260, 0f3BBB989D, 0f3F000000;
	cvt.sat.f32.f32 	%f262, %f261;
	mov.f32 	%f263, 0f4B400001;
	mov.f32 	%f264, 0f437C0000;
	fma.rm.f32 	%f265, %f262, %f264, %f263;
	add.f32 	%f266, %f265, 0fCB40007F;
	neg.f32 	%f267, %f266;
	fma.rn.f32 	%f268, %f260, 0f3FB8AA3B, %f267;
	fma.rn.f32 	%f269, %f260, 0f32A57060, %f268;
	mov.b32 	%r331, %f265;
	shl.b32 	%r332, %r331, 23;
	mov.b32 	%f270, %r332;
	ex2.approx.ftz.f32 	%f271, %f269;
	mul.f32 	%f272, %f271, %f270;
	st.shared.f32 	[%r330], %f272;
	add.f32 	%f401, %f401, %f272;
$L__BB0_157:
	ld.shared.f32 	%f273, [%r6];
	max.f32 	%f38, %f273, %f386;
	ld.shared.f32 	%f39, [%r5];
	sub.f32 	%f274, %f273, %f38;
	fma.rn.f32 	%f275, %f274, 0f3BBB989D, 0f3F000000;
	cvt.sat.f32.f32 	%f276, %f275;
	mov.f32 	%f277, 0f4B400001;
	mov.f32 	%f278, 0f437C0000;
	fma.rm.f32 	%f279, %f276, %f278, %f277;
	add.f32 	%f280, %f279, 0fCB40007F;
	neg.f32 	%f281, %f280;
	fma.rn.f32 	%f282, %f274, 0f3FB8AA3B, %f281;
	fma.rn.f32 	%f283, %f274, 0f32A57060, %f282;
	mov.b32 	%r333, %f279;
	shl.b32 	%r334, %r333, 23;
	mov.b32 	%f284, %r334;
	ex2.approx.ftz.f32 	%f285, %f283;
	mul.f32 	%f40, %f285, %f284;
	sub.f32 	%f286, %f386, %f38;
	fma.rn.f32 	%f287, %f286, 0f3BBB989D, 0f3F000000;
	cvt.sat.f32.f32 	%f288, %f287;
	fma.rm.f32 	%f289, %f288, %f278, %f277;
	add.f32 	%f290, %f289, 0fCB40007F;
	neg.f32 	%f291, %f290;
	fma.rn.f32 	%f292, %f286, 0f3FB8AA3B, %f291;
	fma.rn.f32 	%f293, %f286, 0f32A57060, %f292;
	mov.b32 	%r335, %f289;
	shl.b32 	%r336, %r335, 23;
	mov.b32 	%f294, %r336;
	ex2.approx.ftz.f32 	%f295, %f293;
	mul.f32 	%f41, %f295, %f294;
	mul.f32 	%f296, %f401, %f41;
	fma.rn.f32 	%f42, %f39, %f40, %f296;
	@%p2 bra 	$L__BB0_180;
	mul.lo.s64 	%rd72, %rd49, %rd91;
	@%p53 bra 	$L__BB0_172;
	mov.b64 	%rd250, 0;
$L__BB0_160:
	setp.lt.u64 	%p78, %rd93, 8;
	mov.f32 	%f409, 0f00000000;
	mov.b64 	%rd253, 0;
	@%p78 bra 	$L__BB0_163;
	mov.f32 	%f409, 0f00000000;
	mov.b64 	%rd251, 0;
$L__BB0_162:
	.pragma "nounroll";
	cvt.u32.u64 	%r337, %rd8;
	cvt.u32.u64 	%r338, %rd251;
	add.s32 	%r339, %r338, %r337;
	shl.b32 	%r340, %r339, 2;
	add.s32 	%r341, %r4, %r340;
	ld.shared.f32 	%f300, [%r341];
	mad.lo.s64 	%rd192, %rd251, %rd91, %rd250;
	cvt.u32.u64 	%r342, %rd192;
	shl.b32 	%r343, %r342, 2;
	add.s32 	%r344, %r2, %r343;
	ld.shared.f32 	%f301, [%r344];
	fma.rn.f32 	%f302, %f300, %f301, %f409;
	ld.shared.f32 	%f303, [%r341+4];
	add.s64 	%rd193, %rd192, %rd91;
	cvt.u32.u64 	%r345, %rd193;
	shl.b32 	%r346, %r345, 2;
	add.s32 	%r347, %r2, %r346;
	ld.shared.f32 	%f304, [%r347];
	fma.rn.f32 	%f305, %f303, %f304, %f302;
	ld.shared.f32 	%f306, [%r341+8];
	add.s64 	%rd194, %rd193, %rd91;
	cvt.u32.u64 	%r348, %rd194;
	shl.b32 	%r349, %r348, 2;
	add.s32 	%r350, %r2, %r349;
	ld.shared.f32 	%f307, [%r350];
	fma.rn.f32 	%f308, %f306, %f307, %f305;
	ld.shared.f32 	%f309, [%r341+12];
	add.s64 	%rd195, %rd194, %rd91;
	cvt.u32.u64 	%r351, %rd195;
	shl.b32 	%r352, %r351, 2;
	add.s32 	%r353, %r2, %r352;
	ld.shared.f32 	%f310, [%r353];
	fma.rn.f32 	%f311, %f309, %f310, %f308;
	ld.shared.f32 	%f312, [%r341+16];
	add.s64 	%rd196, %rd195, %rd91;
	cvt.u32.u64 	%r354, %rd196;
	shl.b32 	%r355, %r354, 2;
	add.s32 	%r356, %r2, %r355;
	ld.shared.f32 	%f313, [%r356];
	fma.rn.f32 	%f314, %f312, %f313, %f311;
	ld.shared.f32 	%f315, [%r341+20];
	add.s64 	%rd197, %rd196, %rd91;
	cvt.u32.u64 	%r357, %rd91;
	add.s32 	%r358, %r354, %r357;
	shl.b32 	%r359, %r358, 2;
	add.s32 	%r360, %r2, %r359;
	ld.shared.f32 	%f316, [%r360];
	fma.rn.f32 	%f317, %f315, %f316, %f314;
	ld.shared.f32 	%f318, [%r341+24];
	cvt.u32.u64 	%r361, %rd197;
	add.s32 	%r362, %r361, %r357;
	shl.b32 	%r363, %r362, 2;
	add.s32 	%r364, %r2, %r363;
	ld.shared.f32 	%f319, [%r364];
	fma.rn.f32 	%f320, %f318, %f319, %f317;
	ld.shared.f32 	%f321, [%r341+28];
	add.s32 	%r365, %r362, %r357;
	shl.b32 	%r366, %r365, 2;
	add.s32 	%r367, %r2, %r366;
	ld.shared.f32 	%f322, [%r367];
	fma.rn.f32 	%f409, %f321, %f322, %f320;
	add.s64 	%rd251, %rd251, 8;
	setp.ne.s64 	%p79, %rd251, %rd16;
	mov.u64 	%rd253, %rd16;
	@%p79 bra 	$L__BB0_162;
$L__BB0_163:
	setp.eq.s64 	%p80, %rd13, 0;
	@%p80 bra 	$L__BB0_171;
	add.s64 	%rd198, %rd13, -1;
	setp.lt.u64 	%p81, %rd198, 3;
	@%p81 bra 	$L__BB0_166;
	cvt.u32.u64 	%r368, %rd8;
	cvt.u32.u64 	%r369, %rd253;
	add.s32 	%r370, %r369, %r368;
	shl.b32 	%r371, %r370, 2;
	add.s32 	%r372, %r4, %r371;
	ld.shared.f32 	%f324, [%r372];
	mad.lo.s64 	%rd199, %rd253, %rd91, %rd250;
	cvt.u32.u64 	%r373, %rd199;
	shl.b32 	%r374, %r373, 2;
	add.s32 	%r375, %r2, %r374;
	ld.shared.f32 	%f325, [%r375];
	fma.rn.f32 	%f326, %f324, %f325, %f409;
	ld.shared.f32 	%f327, [%r372+4];
	add.s64 	%rd200, %rd199, %rd91;
	cvt.u32.u64 	%r376, %rd91;
	add.s32 	%r377, %r373, %r376;
	shl.b32 	%r378, %r377, 2;
	add.s32 	%r379, %r2, %r378;
	ld.shared.f32 	%f328, [%r379];
	fma.rn.f32 	%f329, %f327, %f328, %f326;
	ld.shared.f32 	%f330, [%r372+8];
	cvt.u32.u64 	%r380, %rd200;
	add.s32 	%r381, %r380, %r376;
	shl.b32 	%r382, %r381, 2;
	add.s32 	%r383, %r2, %r382;
	ld.shared.f32 	%f331, [%r383];
	fma.rn.f32 	%f332, %f330, %f331, %f329;
	ld.shared.f32 	%f333, [%r372+12];
	add.s32 	%r384, %r381, %r376;
	shl.b32 	%r385, %r384, 2;
	add.s32 	%r386, %r2, %r385;
	ld.shared.f32 	%f334, [%r386];
	fma.rn.f32 	%f409, %f333, %f334, %f332;
	add.s64 	%rd253, %rd253, 4;
$L__BB0_166:
	setp.eq.s64 	%p82, %rd12, 0;
	@%p82 bra 	$L__BB0_171;
	setp.eq.s64 	%p83, %rd12, 1;
	@%p83 bra 	$L__BB0_169;
	cvt.u32.u64 	%r387, %rd8;
	cvt.u32.u64 	%r388, %rd253;
	add.s32 	%r389, %r388, %r387;
	shl.b32 	%r390, %r389, 2;
	add.s32 	%r391, %r4, %r390;
	ld.shared.f32 	%f336, [%r391];
	mul.lo.s64 	%rd201, %rd253, %rd91;
	cvt.u32.u64 	%r392, %rd201;
	cvt.u32.u64 	%r393, %rd250;
	add.s32 	%r394, %r392, %r393;
	shl.b32 	%r395, %r394, 2;
	add.s32 	%r396, %r2, %r395;
	ld.shared.f32 	%f337, [%r396];
	fma.rn.f32 	%f338, %f336, %f337, %f409;
	ld.shared.f32 	%f339, [%r391+4];
	cvt.u32.u64 	%r397, %rd91;
	add.s32 	%r398, %r394, %r397;
	shl.b32 	%r399, %r398, 2;
	add.s32 	%r400, %r2, %r399;
	ld.shared.f32 	%f340, [%r400];
	fma.rn.f32 	%f409, %f339, %f340, %f338;
	add.s64 	%rd253, %rd253, 2;
$L__BB0_169:
	setp.eq.s64 	%p84, %rd17, 0;
	@%p84 bra 	$L__BB0_171;
	cvt.u32.u64 	%r401, %rd8;
	cvt.u32.u64 	%r402, %rd253;
	add.s32 	%r403, %r402, %r401;
	shl.b32 	%r404, %r403, 2;
	add.s32 	%r405, %r4, %r404;
	ld.shared.f32 	%f341, [%r405];
	cvt.u32.u64 	%r406, %rd250;
	cvt.u32.u64 	%r407, %rd91;
	mad.lo.s32 	%r408, %r402, %r407, %r406;
	shl.b32 	%r409, %r408, 2;
	add.s32 	%r410, %r2, %r409;
	ld.shared.f32 	%f342, [%r410];
	fma.rn.f32 	%f409, %f341, %f342, %f409;
$L__BB0_171:
	cvt.u32.u64 	%r411, %rd7;
	cvt.u32.u64 	%r412, %rd250;
	add.s32 	%r413, %r412, %r411;
	shl.b32 	%r414, %r413, 2;
	add.s32 	%r415, %r3, %r414;
	ld.shared.f32 	%f343, [%r415];
	mul.f32 	%f344, %f39, %f343;
	mul.f32 	%f345, %f344, %f40;
	fma.rn.f32 	%f346, %f41, %f409, %f345;
	div.rn.f32 	%f347, %f346, %f42;
	add.s64 	%rd202, %rd250, %rd72;
	shl.b64 	%rd203, %rd202, 2;
	add.s64 	%rd204, %rd4, %rd203;
	st.global.f32 	[%rd204], %f347;
	add.s64 	%rd250, %rd250, 1;
	setp.ne.s64 	%p85, %rd250, %rd91;
	@%p85 bra 	$L__BB0_160;
	bra.uni 	$L__BB0_180;
$L__BB0_172:
	setp.lt.u64 	%p86, %rd9, 3;
	mov.b64 	%rd249, 0;
	@%p86 bra 	$L__BB0_175;
	mul.f32 	%f43, %f41, 0f00000000;
	mov.b64 	%rd247, 0;
$L__BB0_174:
	.pragma "nounroll";
	cvt.u32.u64 	%r416, %rd7;
	cvt.u32.u64 	%r417, %rd247;
	add.s32 	%r418, %r417, %r416;
	shl.b32 	%r419, %r418, 2;
	add.s32 	%r420, %r3, %r419;
	ld.shared.f32 	%f348, [%r420];
	mul.f32 	%f349, %f39, %f348;
	fma.rn.f32 	%f350, %f349, %f40, %f43;
	div.rn.f32 	%f351, %f350, %f42;
	add.s64 	%rd207, %rd247, %rd72;
	shl.b64 	%rd208, %rd207, 2;
	add.s64 	%rd209, %rd4, %rd208;
	st.global.f32 	[%rd209], %f351;
	ld.shared.f32 	%f352, [%r420+4];
	mul.f32 	%f353, %f39, %f352;
	fma.rn.f32 	%f354, %f353, %f40, %f43;
	div.rn.f32 	%f355, %f354, %f42;
	st.global.f32 	[%rd209+4], %f355;
	ld.shared.f32 	%f356, [%r420+8];
	mul.f32 	%f357, %f39, %f356;
	fma.rn.f32 	%f358, %f357, %f40, %f43;
	div.rn.f32 	%f359, %f358, %f42;
	st.global.f32 	[%rd209+8], %f359;
	ld.shared.f32 	%f360, [%r420+12];
	mul.f32 	%f361, %f39, %f360;
	fma.rn.f32 	%f362, %f361, %f40, %f43;
	div.rn.f32 	%f363, %f362, %f42;
	st.global.f32 	[%rd209+12], %f363;
	add.s64 	%rd247, %rd247, 4;
	setp.ne.s64 	%p87, %rd247, %rd19;
	mov.u64 	%rd249, %rd19;
	@%p87 bra 	$L__BB0_174;
$L__BB0_175:
	setp.eq.s64 	%p88, %rd11, 0;
	@%p88 bra 	$L__BB0_180;
	setp.eq.s64 	%p89, %rd11, 1;
	@%p89 bra 	$L__BB0_178;
	cvt.u32.u64 	%r421, %rd7;
	cvt.u32.u64 	%r422, %rd249;
	add.s32 	%r423, %r422, %r421;
	shl.b32 	%r424, %r423, 2;
	add.s32 	%r425, %r3, %r424;
	ld.shared.f32 	%f364, [%r425];
	mul.f32 	%f365, %f39, %f364;
	mul.f32 	%f366, %f365, %f40;
	fma.rn.f32 	%f367, %f41, 0f00000000, %f366;
	div.rn.f32 	%f368, %f367, %f42;
	add.s64 	%rd210, %rd249, %rd72;
	shl.b64 	%rd211, %rd210, 2;
	add.s64 	%rd212, %rd4, %rd211;
	st.global.f32 	[%rd212], %f368;
	ld.shared.f32 	%f369, [%r425+4];
	mul.f32 	%f370, %f39, %f369;
	mul.f32 	%f371, %f370, %f40;
	fma.rn.f32 	%f372, %f41, 0f00000000, %f371;
	div.rn.f32 	%f373, %f372, %f42;
	st.global.f32 	[%rd212+4], %f373;
	add.s64 	%rd249, %rd249, 2;
$L__BB0_178:
	setp.eq.s64 	%p90, %rd15, 0;
	@%p90 bra 	$L__BB0_180;
	cvt.u32.u64 	%r426, %rd7;
	cvt.u32.u64 	%r427, %rd249;
	add.s32 	%r428, %r427, %r426;
	shl.b32 	%r429, %r428, 2;
	add.s32 	%r430, %r3, %r429;
	ld.shared.f32 	%f374, [%r430];
	mul.f32 	%f375, %f39, %f374;
	mul.f32 	%f376, %f375, %f40;
	fma.rn.f32 	%f377, %f41, 0f00000000, %f376;
	div.rn.f32 	%f378, %f377, %f42;
	add.s64 	%rd213, %rd249, %rd72;
	shl.b64 	%rd214, %rd213, 2;
	add.s64 	%rd215, %rd4, %rd214;
	st.global.f32 	[%rd215], %f378;
$L__BB0_180:
	ld.param.u64 	%rd221, [_Z22flash_attention_kernelPfS_S_S_S_S_mmmmmm_param_4];
	cvta.to.global.u64 	%rd216, %rd221;
	shl.b64 	%rd217, %rd49, 2;
	add.s64 	%rd218, %rd216, %rd217;
	st.global.f32 	[%rd218], %f42;
	add.s64 	%rd219, %rd5, %rd217;
	st.global.f32 	[%rd219], %f38;
$L__BB0_181:
	add.s64 	%rd230, %rd230, 1;
	setp.ne.s64 	%p91, %rd230, %rd94;
	@%p91 bra 	$L__BB0_60;
$L__BB0_182:
	ld.param.u64 	%rd222, [_Z22flash_attention_kernelPfS_S_S_S_S_mmmmmm_param_11];
	add.s64 	%rd223, %rd223, 1;
	setp.ne.s64 	%p92, %rd223, %rd222;
	@%p92 bra 	$L__BB0_2;
$L__BB0_183:
	ret;

}


// ===== COMPILED SASS (sm_100) =====

	.target	sm_100

	.elftype	@"ET_EXEC"


//--------------------- .note.nv.tkinfo           --------------------------
	.section	.note.nv.tkinfo,"",@"SHT_NOTE"
	.sectionflags	@"SHF_NOTE_NV_TKINFO"
	.tkinfo
        /*0018*/ 	.word	0x00000002
        /*0030*/ 	.string	""
        /*0030*/ 	.string	"ptxas"
        /*0030*/ 	.string	"Cuda compilation tools, release 13.0, V13.0.88"
        /*0030*/ 	.string	"Build cuda_13.0.r13.0/compiler.36424714_0"
        /*0030*/ 	.string	"-arch sm_100 -m 64 "



//--------------------- .note.nv.cuinfo           --------------------------
	.section	.note.nv.cuinfo,"",@"SHT_NOTE"
	.sectionflags	@"SHF_NOTE_NV_CUINFO"
        /*0018*/ 	.short	0x0002
        /*001a*/ 	.short	0x0064
        /*001c*/ 	.short	0x0082
	.zero		2


//--------------------- .nv.info                  --------------------------
	.section	.nv.info,"",@"SHT_CUDA_INFO"
	.align	4


	//----- nvinfo : EIATTR_REGCOUNT
	.align		4
        /*0000*/ 	.byte	0x04, 0x2f
        /*0002*/ 	.short	(.L_1 - .L_0)
	.align		4
.L_0:
        /*0004*/ 	.word	index@(_Z22flash_attention_kernelPfS_S_S_S_S_mmmmmm)
        /*0008*/ 	.word	0x00000028


	//----- nvinfo : EIATTR_FRAME_SIZE
	.align		4
.L_1:
        /*000c*/ 	.byte	0x04, 0x11
        /*000e*/ 	.short	(.L_3 - .L_2)
	.align		4
.L_2:
        /*0010*/ 	.word	index@($__internal_1_$__cuda_sm3x_div_rn_noftz_f32_slowpath)
        /*0014*/ 	.word	0x00000000


	//----- nvinfo : EIATTR_FRAME_SIZE
	.align		4
.L_3:
        /*0018*/ 	.byte	0x04, 0x11
        /*001a*/ 	.short	(.L_5 - .L_4)
	.align		4
.L_4:
        /*001c*/ 	.word	index@($__internal_0_$__cuda_sm20_sqrt_rn_f32_slowpath)
        /*0020*/ 	.word	0x00000000


	//----- nvinfo : EIATTR_FRAME_SIZE
	.align		4
.L_5:
        /*0024*/ 	.byte	0x04, 0x11
        /*0026*/ 	.short	(.L_7 - .L_6)
	.align		4
.L_6:
        /*0028*/ 	.word	index@(_Z22flash_attention_kernelPfS_S_S_S_S_mmmmmm)
        /*002c*/ 	.word	0x00000000


	//----- nvinfo : EIATTR_MIN_STACK_SIZE
	.align		4
.L_7:
        /*0030*/ 	.byte	0x04, 0x12
        /*0032*/ 	.short	(.L_9 - .L_8)
	.align		4
.L_8:
        /*0034*/ 	.word	index@(_Z22flash_attention_kernelPfS_S_S_S_S_mmmmmm)
        /*0038*/ 	.word	0x00000000
.L_9:


//--------------------- .nv.compat                --------------------------
	.section	.nv.compat,"",@"SHT_CUDA_COMPAT_INFO"
	.align	4
        /*0000*/ 	.byte	0x02, 0x09, 0x00, 0x00, 0x02, 0x02, 0x01, 0x00, 0x02, 0x05, 0x05, 0x00, 0x03, 0x07, 0x01, 0x01
        /*0010*/ 	.byte	0x02, 0x03, 0x00, 0x00, 0x02, 0x06, 0x01, 0x00, 0x04, 0x0b, 0x08, 0x00, 0x01, 0x00, 0x00, 0x00
        /*0020*/ 	.byte	0x00, 0x00, 0x00, 0x00


//--------------------- .nv.info._Z22flash_attention_kernelPfS_S_S_S_S_mmmmmm --------------------------
	.section	.nv.info._Z22flash_attention_kernelPfS_S_S_S_S_mmmmmm,"",@"SHT_CUDA_INFO"
	.sectionflags	@""
	.align	4


	//----- nvinfo : EIATTR_CUDA_API_VERSION
	.align		4
        /*0000*/ 	.byte	0x04, 0x37
        /*0002*/ 	.short	(.L_11 - .L_10)
.L_10:
        /*0004*/ 	.word	0x00000082


	//----- nvinfo : EIATTR_KPARAM_INFO
	.align		4
.L_11:
        /*0008*/ 	.byte	0x04, 0x17
        /*000a*/ 	.short	(.L_13 - .L_12)
.L_12:
        /*000c*/ 	.word	0x00000000
        /*0010*/ 	.short	0x000b
        /*0012*/ 	.short	0x0058
        /*0014*/ 	.byte	0x00, 0xf0, 0x21, 0x00


	//----- nvinfo : EIATTR_KPARAM_INFO
	.align		4
.L_13:
        /*0018*/ 	.byte	0x04, 0x17
        /*001a*/ 	.short	(.L_15 - .L_14)
.L_14:
        /*001c*/ 	.word	0x00000000
        /*0020*/ 	.short	0x000a
        /*0022*/ 	.short	0x0050
        /*0024*/ 	.byte	0x00, 0xf0, 0x21, 0x00


	//----- nvinfo : EIATTR_KPARAM_INFO
	.align		4
.L_15:
        /*0028*/ 	.byte	0x04, 0x17
        /*002a*/ 	.short	(.L_17 - .L_16)
.L_16:
        /*002c*/ 	.word	0x00000000
        /*0030*/ 	.short	0x0009
        /*0032*/ 	.short	0x0048
        /*0034*/ 	.byte	0x00, 0xf0, 0x21, 0x00


	//----- nvinfo : EIATTR_KPARAM_INFO
	.align		4
.L_17:
        /*0038*/ 	.byte	0x04, 0x17
        /*003a*/ 	.short	(.L_19 - .L_18)
.L_18:
        /*003c*/ 	.word	0x00000000
        /*0040*/ 	.short	0x0008
        /*0042*/ 	.short	0x0040
        /*0044*/ 	.byte	0x00, 0xf0, 0x21, 0x00


	//----- nvinfo : EIATTR_KPARAM_INFO
	.align		4
.L_19:
        /*0048*/ 	.byte	0x04, 0x17
        /*004a*/ 	.short	(.L_21 - .L_20)
.L_20:
        /*004c*/ 	.word	0x00000000
        /*0050*/ 	.short	0x0007
        /*0052*/ 	.short	0x0038
        /*0054*/ 	.byte	0x00, 0xf0, 0x21, 0x00


	//----- nvinfo : EIATTR_KPARAM_INFO
	.align		4
.L_21:
        /*0058*/ 	.byte	0x04, 0x17
        /*005a*/ 	.short	(.L_23 - .L_22)
.L_22:
        /*005c*/ 	.word	0x00000000
        /*0060*/ 	.short	0x0006
        /*0062*/ 	.short	0x0030
        /*0064*/ 	.byte	0x00, 0xf0, 0x21, 0x00


	//----- nvinfo : EIATTR_KPARAM_INFO
	.align		4
.L_23:
        /*0068*/ 	.byte	0x04, 0x17
        /*006a*/ 	.short	(.L_25 - .L_24)
.L_24:
        /*006c*/ 	.word	0x00000000
        /*0070*/ 	.short	0x0005
        /*0072*/ 	.short	0x0028
        /*0074*/ 	.byte	0x00, 0xf5, 0x21, 0x00


	//----- nvinfo : EIATTR_KPARAM_INFO
	.align		4
.L_25:
        /*0078*/ 	.byte	0x04, 0x17
        /*007a*/ 	.short	(.L_27 - .L_26)
.L_26:
        /*007c*/ 	.word	0x00000000
        /*0080*/ 	.short	0x0004
        /*0082*/ 	.short	0x0020
        /*0084*/ 	.byte	0x00, 0xf5, 0x21, 0x00


	//----- nvinfo : EIATTR_KPARAM_INFO
	.align		4
.L_27:
        /*0088*/ 	.byte	0x04, 0x17
        /*008a*/ 	.short	(.L_29 - .L_28)
.L_28:
        /*008c*/ 	.word	0x00000000
        /*0090*/ 	.short	0x0003
        /*0092*/ 	.short	0x0018
        /*0094*/ 	.byte	0x00, 0xf5, 0x21, 0x00


	//----- nvinfo : EIATTR_KPARAM_INFO
	.align		4
.L_29:
        /*0098*/ 	.byte	0x04, 0x17
        /*009a*/ 	.short	(.L_31 - .L_30)
.L_30:
        /*009c*/ 	.word	0x00000000
        /*00a0*/ 	.short	0x0002
        /*00a2*/ 	.short	0x0010
        /*00a4*/ 	.byte	0x00, 0xf5, 0x21, 0x00


	//----- nvinfo : EIATTR_KPARAM_INFO
	.align		4
.L_31:
        /*00a8*/ 	.byte	0x04, 0x17
        /*00aa*/ 	.short	(.L_33 - .L_32)
.L_32:
        /*00ac*/ 	.word	0x00000000
        /*00b0*/ 	.short	0x0001
        /*00b2*/ 	.short	0x0008
        /*00b4*/ 	.byte	0x00, 0xf5, 0x21, 0x00


	//----- nvinfo : EIATTR_KPARAM_INFO
	.align		4
.L_33:
        /*00b8*/ 	.byte	0x04, 0x17
        /*00ba*/ 	.short	(.L_35 - .L_34)
.L_34:
        /*00bc*/ 	.word	0x00000000
        /*00c0*/ 	.short	0x0000
        /*00c2*/ 	.short	0x0000
        /*00c4*/ 	.byte	0x00, 0xf5, 0x21, 0x00


	//----- nvinfo : EIATTR_SPARSE_MMA_MASK
	.align		4
.L_35:
        /*00c8*/ 	.byte	0x03, 0x50
        /*00ca*/ 	.short	0x0000


	//----- nvinfo : EIATTR_MAXREG_COUNT
	.align		4
        /*00cc*/ 	.byte	0x03, 0x1b
        /*00ce*/ 	.short	0x00ff


	//----- nvinfo : EIATTR_NUM_BARRIERS
	.align		4
        /*00d0*/ 	.byte	0x02, 0x4c
        /*00d2*/ 	.byte	0x01
	.zero		1


	//----- nvinfo : EIATTR_MERCURY_ISA_VERSION
	.align		4
        /*00d4*/ 	.byte	0x03, 0x5f
        /*00d6*/ 	.short	0x0101


	//----- nvinfo : EIATTR_VRC_CTA_INIT_COUNT
	.align		4
        /*00d8*/ 	.byte	0x02, 0x4a
	.zero		1
	.zero		1


	//----- nvinfo : EIATTR_EXIT_INSTR_OFFSETS
	.align		4
        /*00dc*/ 	.byte	0x04, 0x1c
        /*00de*/ 	.short	(.L_37 - .L_36)


	//   ....[0]....
.L_36:
        /*00e0*/ 	.word	0x00000040


	//   ....[1]....
        /*00e4*/ 	.word	0x00005d40


	//----- nvinfo : EIATTR_CRS_STACK_SIZE
	.align		4
.L_37:
        /*00e8*/ 	.byte	0x04, 0x1e
        /*00ea*/ 	.short	(.L_39 - .L_38)
.L_38:
        /*00ec*/ 	.word	0x00000000


	//----- nvinfo : EIATTR_CBANK_PARAM_SIZE
	.align		4
.L_39:
        /*00f0*/ 	.byte	0x03, 0x19
        /*00f2*/ 	.short	0x0060


	//----- nvinfo : EIATTR_PARAM_CBANK
	.align		4
        /*00f4*/ 	.byte	0x04, 0x0a
        /*00f6*/ 	.short	(.L_41 - .L_40)
	.align		4
.L_40:
        /*00f8*/ 	.word	index@(.nv.constant0._Z22flash_attention_kernelPfS_S_S_S_S_mmmmmm)
        /*00fc*/ 	.short	0x0380
        /*00fe*/ 	.short	0x0060


	//----- nvinfo : EIATTR_SW_WAR
	.align		4
.L_41:
        /*0100*/ 	.byte	0x04, 0x36
        /*0102*/ 	.short	(.L_43 - .L_42)
.L_42:
        /*0104*/ 	.word	0x00000008
.L_43:


//--------------------- .nv.callgraph             --------------------------
	.section	.nv.callgraph,"",@"SHT_CUDA_CALLGRAPH"
	.align	4
	.sectionentsize	8
	.align		4
        /*0000*/ 	.word	0x00000000
	.align		4
        /*0004*/ 	.word	0xffffffff
	.align		4
        /*0008*/ 	.word	0x00000000
	.align		4
        /*000c*/ 	.word	0xfffffffe
	.align		4
        /*0010*/ 	.word	0x00000000
	.align		4
        /*0014*/ 	.word	0xfffffffd
	.align		4
        /*0018*/ 	.word	0x00000000
	.align		4
        /*001c*/ 	.word	0xfffffffc


//--------------------- .text._Z22flash_attention_kernelPfS_S_S_S_S_mmmmmm --------------------------
	.section	.text._Z22flash_attention_kernelPfS_S_S_S_S_mmmmmm,"ax",@progbits
	.align	128
        .global         _Z22flash_attention_kernelPfS_S_S_S_S_mmmmmm
        .type           _Z22flash_attention_kernelPfS_S_S_S_S_mmmmmm,@function
        .size           _Z22flash_attention_kernelPfS_S_S_S_S_mmmmmm,(.L_x_90 - _Z22flash_attention_kernelPfS_S_S_S_S_mmmmmm)
        .other          _Z22flash_attention_kernelPfS_S_S_S_S_mmmmmm,@"STO_CUDA_ENTRY STV_DEFAULT"
_Z22flash_attention_kernelPfS_S_S_S_S_mmmmmm:
.text._Z22flash_attention_kernelPfS_S_S_S_S_mmmmmm:
[----:B------:R-:W-:Y:S01]  /*0000*/  LDC R1, c[0x0][0x37c] ;  /* 0x0000df00ff017b82 */ /* 0x000fe20000000800 */
[----:B------:R-:W0:Y:S02]  /*0010*/  LDCU.64 UR4, c[0x0][0x3d8] ;  /* 0x00007b00ff0477ac */ /* 0x000e240008000a00 */
[----:B0-----:R-:W-:-:S04]  /*0020*/  ISETP.NE.U32.AND P0, PT, RZ, UR4, PT ;  /* 0x00000004ff007c0c */ /* 0x001fc8000bf05070 */
[----:B------:R-:W-:-:S13]  /*0030*/  ISETP.NE.AND.EX P0, PT, RZ, UR5, PT, P0 ;  /* 0x00000005ff007c0c */ /* 0x000fda000bf05300 */
[----:B------:R-:W-:Y:S05]  /*0040*/  @!P0 EXIT ;  /* 0x000000000000894d */ /* 0x000fea0003800000 */
[----:B------:R-:W0:Y:S01]  /*0050*/  S2R R14, SR_TID.X ;  /* 0x00000000000e7919 */ /* 0x000e220000002100 */
[----:B------:R-:W1:Y:S01]  /*0060*/  LDCU UR15, c[0x0][0x3c0] ;  /* 0x00007800ff0f77ac */ /* 0x000e620008000800 */
[----:B------:R-:W2:Y:S01]  /*0070*/  S2UR UR5, SR_CgaCtaId ;  /* 0x00000000000579c3 */ /* 0x000ea20000008800 */
[----:B------:R-:W3:Y:S01]  /*0080*/  LDCU.64 UR10, c[0x0][0x3b8] ;  /* 0x00007700ff0a77ac */ /* 0x000ee20008000a00 */
[----:B------:R-:W4:Y:S01]  /*0090*/  LDCU UR8, c[0x0][0x3c8] ;  /* 0x00007900ff0877ac */ /* 0x000f220008000800 */
[----:B------:R-:W-:Y:S01]  /*00a0*/  UMOV UR4, 0x400 ;  /* 0x0000040000047882 */ /* 0x000fe20000000000 */
[----:B------:R-:W0:Y:S01]  /*00b0*/  LDCU.64 UR18, c[0x0][0x358] ;  /* 0x00006b00ff1277ac */ /* 0x000e220008000a00 */
[----:B-1----:R-:W-:Y:S01]  /*00c0*/  IMAD.U32 R9, RZ, RZ, UR15 ;  /* 0x0000000fff097e24 */ /* 0x002fe2000f8e00ff */
[----:B---3--:R-:W-:Y:S02]  /*00d0*/  UIMAD UR6, UR15, UR10, URZ ;  /* 0x0000000a0f0672a4 */ /* 0x008fe4000f8e02ff */
[----:B------:R-:W-:-:S02]  /*00e0*/  UIADD3 UR32, UP0, UPT, UR10, -0x1, URZ ;  /* 0xffffffff0a207890 */ /* 0x000fc4000ff1e0ff */
[----:B----4-:R-:W-:Y:S02]  /*00f0*/  UIMAD UR7, UR10, UR8, UR6 ;  /* 0x000000080a0772a4 */ /* 0x010fe4000f8e0206 */
[----:B--2---:R-:W-:Y:S02]  /*0100*/  ULEA UR4, UR5, UR4, 0x18 ;  /* 0x0000000405047291 */ /* 0x004fe4000f8ec0ff */
[----:B------:R-:W-:Y:S02]  /*0110*/  UIMAD UR14, UR10, UR8, UR7 ;  /* 0x000000080a0e72a4 */ /* 0x000fe4000f8e0207 */
[C---:B0-----:R-:W-:Y:S01]  /*0120*/  IMAD R0, R14.reuse, UR10, RZ ;  /* 0x0000000a0e007c24 */ /* 0x041fe2000f8e02ff */
[----:B------:R-:W-:Y:S01]  /*0130*/  ULOP3.LUT UR31, UR10, 0x7, URZ, 0xc0, !UPT ;  /* 0x000000070a1f7892 */ /* 0x000fe2000f8ec0ff */
[----:B------:R-:W-:Y:S01]  /*0140*/  IMAD R12, R14, UR8, RZ ;  /* 0x000000080e0c7c24 */ /* 0x000fe2000f8e02ff */
[----:B------:R-:W-:Y:S02]  /*0150*/  UIADD3 UR5, UPT, UPT, UR6, UR14, URZ ;  /* 0x0000000e06057290 */ /* 0x000fe4000fffe0ff */
[C---:B------:R-:W-:Y:S01]  /*0160*/  VIADD R11, R0.reuse, UR6 ;  /* 0x00000006000b7c36 */ /* 0x040fe20008000000 */
[----:B------:R-:W-:Y:S01]  /*0170*/  IADD3 R10, PT, PT, R0, UR7, RZ ;  /* 0x00000007000a7c10 */ /* 0x000fe2000fffe0ff */
[----:B------:R-:W-:-:S02]  /*0180*/  ULOP3.LUT UR30, UR10, 0x3, URZ, 0xc0, !UPT ;  /* 0x000000030a1e7892 */ /* 0x000fc4000f8ec0ff */
[C---:B------:R-:W-:Y:S01]  /*0190*/  IMAD R13, R14.reuse, UR10, RZ ;  /* 0x0000000a0e0d7c24 */ /* 0x040fe2000f8e02ff */
[----:B------:R-:W-:Y:S01]  /*01a0*/  ULEA UR15, UR15, UR5, 0x1 ;  /* 0x000000050f0f7291 */ /* 0x000fe2000f8e08ff */
[----:B------:R-:W-:Y:S01]  /*01b0*/  LEA R11, R11, UR4, 0x2 ;  /* 0x000000040b0b7c11 */ /* 0x000fe2000f8e10ff */
[----:B------:R-:W-:Y:S01]  /*01c0*/  VIADD R8, R14, UR5 ;  /* 0x000000050e087c36 */ /* 0x000fe20008000000 */
[----:B------:R-:W-:Y:S01]  /*01d0*/  LEA R10, R10, UR4, 0x2 ;  /* 0x000000040a0a7c11 */ /* 0x000fe2000f8e10ff */
[----:B------:R-:W-:Y:S01]  /*01e0*/  ULOP3.LUT UR13, UR10, 0xfffffff8, URZ, 0xc0, !UPT ;  /* 0xfffffff80a0d7892 */ /* 0x000fe2000f8ec0ff */
[----:B------:R-:W-:Y:S01]  /*01f0*/  IADD3 R9, PT, PT, R14, UR5, R9 ;  /* 0x000000050e097c10 */ /* 0x000fe2000fffe009 */
[----:B------:R-:W-:Y:S01]  /*0200*/  VIADD R11, R11, 0x10 ;  /* 0x000000100b0b7836 */ /* 0x000fe20000000000 */
[----:B------:R-:W-:Y:S01]  /*0210*/  IADD3 R10, PT, PT, R10, 0x10, RZ ;  /* 0x000000100a0a7810 */ /* 0x000fe20007ffe0ff */
[----:B------:R-:W-:Y:S01]  /*0220*/  ULOP3.LUT UR27, UR10, 0x1, URZ, 0xc0, !UPT ;  /* 0x000000010a1b7892 */ /* 0x000fe2000f8ec0ff */
[----:B------:R-:W-:Y:S01]  /*0230*/  LEA R9, R9, UR4, 0x2 ;  /* 0x0000000409097c11 */ /* 0x000fe2000f8e10ff */
[----:B------:R-:W-:Y:S01]  /*0240*/  ULOP3.LUT UR25, UR10, 0xfffffffc, URZ, 0xc0, !UPT ;  /* 0xfffffffc0a197892 */ /* 0x000fe2000f8ec0ff */
[----:B------:R-:W-:Y:S01]  /*0250*/  LEA R8, R8, UR4, 0x2 ;  /* 0x0000000408087c11 */ /* 0x000fe2000f8e10ff */
[----:B------:R-:W-:-:S02]  /*0260*/  ULEA UR24, UR6, UR4, 0x2 ;  /* 0x0000000406187291 */ /* 0x000fc4000f8e10ff */
[----:B------:R-:W-:Y:S02]  /*0270*/  ULEA UR33, UR7, UR4, 0x2 ;  /* 0x0000000407217291 */ /* 0x000fe4000f8e10ff */
[----:B------:R-:W-:Y:S02]  /*0280*/  ULEA UR14, UR14, UR4, 0x2 ;  /* 0x000000040e0e7291 */ /* 0x000fe4000f8e10ff */
[----:B------:R-:W-:Y:S02]  /*0290*/  ULEA UR15, UR15, UR4, 0x2 ;  /* 0x000000040f0f7291 */ /* 0x000fe4000f8e10ff */
[----:B------:R-:W-:Y:S02]  /*02a0*/  ULOP3.LUT UR29, UR8, 0x3, URZ, 0xc0, !UPT ;  /* 0x00000003081d7892 */ /* 0x000fe4000f8ec0ff */
[----:B------:R-:W-:Y:S02]  /*02b0*/  ULOP3.LUT UR28, UR8, 0x7, URZ, 0xc0, !UPT ;  /* 0x00000007081c7892 */ /* 0x000fe4000f8ec0ff */
[----:B------:R-:W-:-:S02]  /*02c0*/  ULOP3.LUT UR12, UR8, 0xfffffff8, URZ, 0xc0, !UPT ;  /* 0xfffffff8080c7892 */ /* 0x000fc4000f8ec0ff */
[----:B------:R-:W-:Y:S02]  /*02d0*/  ULOP3.LUT UR26, UR8, 0x1, URZ, 0xc0, !UPT ;  /* 0x00000001081a7892 */ /* 0x000fe4000f8ec0ff */
[----:B------:R-:W-:Y:S02]  /*02e0*/  UIADD3.X UR11, UPT, UPT, UR11, -0x1, URZ, UP0, !UPT ;  /* 0xffffffff0b0b7890 */ /* 0x000fe400087fe4ff */
[----:B------:R-:W-:Y:S01]  /*02f0*/  ULOP3.LUT UR10, UR8, 0xfffffffc, URZ, 0xc0, !UPT ;  /* 0xfffffffc080a7892 */ /* 0x000fe2000f8ec0ff */
[----:B------:R-:W-:Y:S01]  /*0300*/  UMOV UR4, URZ ;  /* 0x000000ff00047c82 */ /* 0x000fe20008000000 */
[----:B------:R-:W-:-:S10]  /*0310*/  UMOV UR5, URZ ;  /* 0x000000ff00057c82 */ /* 0x000fd40008000000 */
.L_x_75:
[----:B0-----:R-:W0:Y:S02]  /*0320*/  LDCU.64 UR22, c[0x0][0x3b8] ;  /* 0x00007700ff1677ac */ /* 0x001e240008000a00 */
[----:B0-----:R-:W-:-:S04]  /*0330*/  UISETP.NE.U32.AND UP0, UPT, UR22, URZ, UPT ;  /* 0x000000ff1600728c */ /* 0x001fc8000bf05070 */
[----:B------:R-:W-:Y:S01]  /*0340*/  UISETP.NE.AND.EX UP0, UPT, UR23, URZ, UPT, UP0 ;  /* 0x000000ff1700728c */ /* 0x000fe2000bf05300 */
[----:B------:R-:W-:Y:S08]  /*0350*/  BAR.SYNC.DEFER_BLOCKING 0x0 ;  /* 0x0000000000007b1d */ /* 0x000ff00000010000 */
[----:B-12---:R-:W-:Y:S05]  /*0360*/  BRA.U !UP0, `(.L_x_0) ;  /* 0x0000001108e87547 */ /* 0x006fea000b800000 */
[----:B------:R-:W0:Y:S01]  /*0370*/  LDC.64 R2, c[0x0][0x3c8] ;  /* 0x0000f200ff027b82 */ /* 0x000e220000000a00 */
[----:B------:R-:W-:Y:S01]  /*0380*/  UISETP.GE.U32.AND UP1, UPT, UR32, 0x7, UPT ;  /* 0x000000072000788c */ /* 0x000fe2000bf26070 */
[----:B------:R-:W-:Y:S01]  /*0390*/  IMAD.MOV.U32 R15, RZ, RZ, RZ ;  /* 0x000000ffff0f7224 */ /* 0x000fe200078e00ff */
[----:B------:R-:W-:Y:S01]  /*03a0*/  UMOV UR6, URZ ;  /* 0x000000ff00067c82 */ /* 0x000fe20008000000 */
[----:B------:R-:W-:Y:S01]  /*03b0*/  UMOV UR7, URZ ;  /* 0x000000ff00077c82 */ /* 0x000fe20008000000 */
[----:B------:R-:W-:Y:S01]  /*03c0*/  UISETP.GE.U32.AND.EX UP1, UPT, UR11, URZ, UPT, UP1 ;  /* 0x000000ff0b00728c */ /* 0x000fe2000bf26110 */
[C---:B0-----:R-:W-:Y:S02]  /*03d0*/  IMAD R0, R2.reuse, UR5, RZ ;  /* 0x0000000502007c24 */ /* 0x041fe4000f8e02ff */
[----:B------:R-:W-:-:S04]  /*03e0*/  IMAD.WIDE.U32 R30, R2, UR4, R14 ;  /* 0x00000004021e7c25 */ /* 0x000fc8000f8e000e */
[----:B------:R-:W-:-:S04]  /*03f0*/  IMAD R15, R3, UR4, R0 ;  /* 0x00000004030f7c24 */ /* 0x000fc8000f8e0200 */
[----:B------:R-:W-:Y:S01]  /*0400*/  IMAD.IADD R15, R31, 0x1, R15 ;  /* 0x000000011f0f7824 */ /* 0x000fe200078e020f */
[----:B------:R-:W-:Y:S06]  /*0410*/  BRA.U !UP1, `(.L_x_1) ;  /* 0x0000000509707547 */ /* 0x000fec000b800000 */
[----:B------:R-:W0:Y:S01]  /*0420*/  LDCU.64 UR8, c[0x0][0x388] ;  /* 0x00007100ff0877ac */ /* 0x000e220008000a00 */
[----:B------:R-:W-:Y:S02]  /*0430*/  IMAD R5, R15, UR22, RZ ;  /* 0x000000160f057c24 */ /* 0x000fe4000f8e02ff */
[C---:B------:R-:W-:Y:S01]  /*0440*/  IMAD.WIDE.U32 R2, R30.reuse, UR22, RZ ;  /* 0x000000161e027c25 */ /* 0x040fe2000f8e00ff */
[----:B------:R-:W1:Y:S03]  /*0450*/  LDCU.64 UR16, c[0x0][0x390] ;  /* 0x00007200ff1077ac */ /* 0x000e660008000a00 */
[----:B------:R-:W-:Y:S01]  /*0460*/  IMAD R5, R30, UR23, R5 ;  /* 0x000000171e057c24 */ /* 0x000fe2000f8e0205 */
[----:B------:R-:W2:Y:S01]  /*0470*/  LDCU.64 UR20, c[0x0][0x3b0] ;  /* 0x00007600ff1477ac */ /* 0x000ea20008000a00 */
[----:B------:R-:W-:Y:S01]  /*0480*/  SHF.L.U32 R4, R2, 0x2, RZ ;  /* 0x0000000202047819 */ /* 0x000fe200000006ff */
[----:B------:R-:W-:-:S02]  /*0490*/  IMAD.MOV.U32 R6, RZ, RZ, R11 ;  /* 0x000000ffff067224 */ /* 0x000fc400078e000b */
[----:B------:R-:W-:Y:S01]  /*04a0*/  IMAD.IADD R5, R3, 0x1, R5 ;  /* 0x0000000103057824 */ /* 0x000fe200078e0205 */
[----:B------:R-:W3:Y:S04]  /*04b0*/  LDCU UR7, c[0x0][0x3bc] ;  /* 0x00007780ff0777ac */ /* 0x000ee80008000800 */
[----:B------:R-:W-:Y:S01]  /*04c0*/  SHF.L.U64.HI R5, R2, 0x2, R5 ;  /* 0x0000000202057819 */ /* 0x000fe20000010205 */
[----:B------:R-:W4:Y:S01]  /*04d0*/  LDCU.64 UR22, c[0x0][0x3b0] ;  /* 0x00007600ff1677ac */ /* 0x000f220008000a00 */
[C---:B0-----:R-:W-:Y:S02]  /*04e0*/  IADD3 R0, P2, PT, R4.reuse, UR8, RZ ;  /* 0x0000000804007c10 */ /* 0x041fe4000ff5e0ff */
[----:B-1----:R-:W-:Y:S01]  /*04f0*/  IADD3 R4, P1, PT, R4, UR16, RZ ;  /* 0x0000001004047c10 */ /* 0x002fe2000ff3e0ff */
[----:B------:R-:W-:Y:S01]  /*0500*/  UMOV UR6, UR13 ;  /* 0x0000000d00067c82 */ /* 0x000fe20008000000 */
[----:B------:R-:W-:-:S02]  /*0510*/  IADD3 R2, P3, PT, R0, 0x10, RZ ;  /* 0x0000001000027810 */ /* 0x000fc40007f7e0ff */
[----:B--2---:R-:W-:Y:S02]  /*0520*/  ISETP.GE.U32.AND P0, PT, R30, UR20, PT ;  /* 0x000000141e007c0c */ /* 0x004fe4000bf06070 */
[----:B------:R-:W-:Y:S02]  /*0530*/  IADD3 R4, P4, PT, R4, 0x10, RZ ;  /* 0x0000001004047810 */ /* 0x000fe40007f9e0ff */
[--C-:B------:R-:W-:Y:S02]  /*0540*/  IADD3.X R3, PT, PT, RZ, UR9, R5.reuse, P3, P2 ;  /* 0x00000009ff037c10 */ /* 0x100fe40009fe4405 */
[----:B------:R-:W-:Y:S02]  /*0550*/  ISETP.GE.U32.AND.EX P0, PT, R15, UR21, PT, P0 ;  /* 0x000000150f007c0c */ /* 0x000fe4000bf06100 */
[----:B------:R-:W-:Y:S02]  /*0560*/  IADD3.X R5, PT, PT, RZ, UR17, R5, P4, P1 ;  /* 0x00000011ff057c10 */ /* 0x000fe4000a7e2405 */
[----:B---34-:R-:W-:-:S09]  /*0570*/  MOV R0, R10 ;  /* 0x0000000a00007202 */ /* 0x018fd20000000f00 */
.L_x_2:
[----:B------:R-:W-:Y:S01]  /*0580*/  ISETP.GE.U32.AND P1, PT, R30, UR22, PT ;  /* 0x000000161e007c0c */ /* 0x000fe2000bf26070 */
[----:B------:R-:W2:Y:S03]  /*0590*/  @!P0 LDG.E R33, desc[UR18][R2.64+-0x10] ;  /* 0xfffff01202218981 */ /* 0x000ea6000c1e1900 */
[----:B------:R-:W-:Y:S01]  /*05a0*/  ISETP.GE.U32.AND.EX P1, PT, R15, UR23, PT, P1 ;  /* 0x000000170f007c0c */ /* 0x000fe2000bf26110 */
[----:B------:R-:W3:-:S12]  /*05b0*/  @!P0 LDG.E R35, desc[UR18][R4.64+-0x10] ;  /* 0xfffff01204238981 */ /* 0x000ed8000c1e1900 */
[----:B------:R-:W4:Y:S04]  /*05c0*/  @!P1 LDG.E R37, desc[UR18][R2.64+-0xc] ;  /* 0xfffff41202259981 */ /* 0x000f28000c1e1900 */
[----:B------:R-:W5:Y:S04]  /*05d0*/  @!P1 LDG.E R16, desc[UR18][R4.64+-0xc] ;  /* 0xfffff41204109981 */ /* 0x000f68000c1e1900 */
        /* <DEDUP_REMOVED lines=11> */
[----:B------:R0:W5:Y:S01]  /*0690*/  @!P1 LDG.E R7, desc[UR18][R4.64+0xc] ;  /* 0x00000c1204079981 */ /* 0x000162000c1e1900 */
[----:B------:R-:W-:-:S02]  /*06a0*/  @P0 IMAD.MOV.U32 R26, RZ, RZ, -0x800000 ;  /* 0xff800000ff1a0424 */ /* 0x000fc400078e00ff */
[----:B------:R-:W-:Y:S01]  /*06b0*/  @P1 IMAD.MOV.U32 R28, RZ, RZ, -0x800000 ;  /* 0xff800000ff1c1424 */ /* 0x000fe200078e00ff */
[----:B------:R-:W-:Y:S01]  /*06c0*/  @P1 MOV R32, 0xff800000 ;  /* 0xff80000000201802 */ /* 0x000fe20000000f00 */
[----:B------:R-:W-:-:S04]  /*06d0*/  UIADD3 UR6, UP1, UPT, UR6, -0x8, URZ ;  /* 0xfffffff806067890 */ /* 0x000fc8000ff3e0ff */
[----:B------:R-:W-:Y:S02]  /*06e0*/  UIADD3.X UR7, UPT, UPT, UR7, -0x1, URZ, UP1, !UPT ;  /* 0xffffffff07077890 */ /* 0x000fe40008ffe4ff */
[----:B------:R-:W-:-:S04]  /*06f0*/  UISETP.NE.U32.AND UP1, UPT, UR6, URZ, UPT ;  /* 0x000000ff0600728c */ /* 0x000fc8000bf25070 */
[----:B------:R-:W-:Y:S01]  /*0700*/  UISETP.NE.AND.EX UP1, UPT, UR7, URZ, UPT, UP1 ;  /* 0x000000ff0700728c */ /* 0x000fe2000bf25310 */
[----:B0-----:R-:W-:-:S05]  /*0710*/  IADD3 R4, P2, PT, R4, 0x20, RZ ;  /* 0x0000002004047810 */ /* 0x001fca0007f5e0ff */
[----:B------:R-:W-:Y:S01]  /*0720*/  IMAD.X R5, RZ, RZ, R5, P2 ;  /* 0x000000ffff057224 */ /* 0x000fe200010e0605 */
[----:B--2---:R0:W-:Y:S04]  /*0730*/  @!P0 STS [R6+-0x10], R33 ;  /* 0xfffff02106008388 */ /* 0x0041e80000000800 */
[----:B---3--:R1:W-:Y:S04]  /*0740*/  @!P0 STS [R0+-0x10], R35 ;  /* 0xfffff02300008388 */ /* 0x0083e80000000800 */
[----:B------:R-:W-:Y:S04]  /*0750*/  @P0 STS [R6+-0x10], R26 ;  /* 0xfffff01a06000388 */ /* 0x000fe80000000800 */
[----:B------:R-:W-:Y:S01]  /*0760*/  @P0 STS [R0+-0x10], RZ ;  /* 0xfffff0ff00000388 */ /* 0x000fe20000000800 */
[----:B0-----:R-:W-:-:S03]  /*0770*/  @P1 IMAD.MOV.U32 R33, RZ, RZ, -0x800000 ;  /* 0xff800000ff211424 */ /* 0x001fc600078e00ff */
[----:B------:R-:W-:Y:S04]  /*0780*/  @P1 STS [R6+-0xc], R28 ;  /* 0xfffff41c06001388 */ /* 0x000fe80000000800 */
[----:B------:R-:W-:Y:S04]  /*0790*/  @P1 STS [R0+-0xc], RZ ;  /* 0xfffff4ff00001388 */ /* 0x000fe80000000800 */
[----:B----4-:R-:W-:Y:S04]  /*07a0*/  @!P1 STS [R6+-0xc], R37 ;  /* 0xfffff42506009388 */ /* 0x010fe80000000800 */
[----:B-----5:R-:W-:Y:S01]  /*07b0*/  @!P1 STS [R0+-0xc], R16 ;  /* 0xfffff41000009388 */ /* 0x020fe20000000800 */
[----:B-1----:R-:W-:-:S03]  /*07c0*/  @P1 IMAD.MOV.U32 R35, RZ, RZ, -0x800000 ;  /* 0xff800000ff231424 */ /* 0x002fc600078e00ff */
[----:B------:R-:W-:Y:S04]  /*07d0*/  @P1 STS [R6+-0x8], R32 ;  /* 0xfffff82006001388 */ /* 0x000fe80000000800 */
[----:B------:R-:W-:Y:S04]  /*07e0*/  @P1 STS [R0+-0x8], RZ ;  /* 0xfffff8ff00001388 */ /* 0x000fe80000000800 */
[----:B------:R-:W-:Y:S04]  /*07f0*/  @!P1 STS [R6+-0x8], R18 ;  /* 0xfffff81206009388 */ /* 0x000fe80000000800 */
[----:B------:R-:W-:Y:S01]  /*0800*/  @!P1 STS [R0+-0x8], R20 ;  /* 0xfffff81400009388 */ /* 0x000fe20000000800 */
[----:B------:R-:W-:-:S03]  /*0810*/  @P1 MOV R37, 0xff800000 ;  /* 0xff80000000251802 */ /* 0x000fc60000000f00 */
[----:B------:R-:W-:Y:S04]  /*0820*/  @P1 STS [R6+-0x4], R33 ;  /* 0xfffffc2106001388 */ /* 0x000fe80000000800 */
[----:B------:R-:W-:Y:S04]  /*0830*/  @P1 STS [R0+-0x4], RZ ;  /* 0xfffffcff00001388 */ /* 0x000fe80000000800 */
[----:B------:R-:W-:Y:S04]  /*0840*/  @!P1 STS [R6+-0x4], R22 ;  /* 0xfffffc1606009388 */ /* 0x000fe80000000800 */
[----:B------:R-:W-:Y:S04]  /*0850*/  @!P1 STS [R0+-0x4], R24 ;  /* 0xfffffc1800009388 */ /* 0x000fe80000000800 */
[----:B------:R-:W-:Y:S04]  /*0860*/  @P1 STS [R6], R35 ;  /* 0x0000002306001388 */ /* 0x000fe80000000800 */
[----:B------:R-:W-:Y:S04]  /*0870*/  @P1 STS [R0], RZ ;  /* 0x000000ff00001388 */ /* 0x000fe80000000800 */
[----:B------:R-:W-:Y:S04]  /*0880*/  @!P1 STS [R6], R29 ;  /* 0x0000001d06009388 */ /* 0x000fe80000000800 */
[----:B------:R-:W-:Y:S01]  /*0890*/  @!P1 STS [R0], R27 ;  /* 0x0000001b00009388 */ /* 0x000fe20000000800 */
[----:B------:R-:W-:-:S03]  /*08a0*/  @P1 IMAD.MOV.U32 R16, RZ, RZ, -0x800000 ;  /* 0xff800000ff101424 */ /* 0x000fc600078e00ff */
[----:B------:R-:W-:Y:S04]  /*08b0*/  @P1 STS [R6+0x4], R37 ;  /* 0x0000042506001388 */ /* 0x000fe80000000800 */
[----:B------:R-:W-:Y:S04]  /*08c0*/  @P1 STS [R0+0x4], RZ ;  /* 0x000004ff00001388 */ /* 0x000fe80000000800 */
[----:B------:R-:W-:Y:S04]  /*08d0*/  @!P1 STS [R6+0x4], R19 ;  /* 0x0000041306009388 */ /* 0x000fe80000000800 */
[----:B------:R-:W-:Y:S04]  /*08e0*/  @!P1 STS [R0+0x4], R25 ;  /* 0x0000041900009388 */ /* 0x000fe80000000800 */
[----:B------:R-:W-:Y:S04]  /*08f0*/  @P1 STS [R6+0x8], R33 ;  /* 0x0000082106001388 */ /* 0x000fe80000000800 */
[----:B------:R-:W-:Y:S04]  /*0900*/  @P1 STS [R0+0x8], RZ ;  /* 0x000008ff00001388 */ /* 0x000fe80000000800 */
[----:B------:R-:W-:Y:S04]  /*0910*/  @!P1 STS [R6+0x8], R23 ;  /* 0x0000081706009388 */ /* 0x000fe80000000800 */
[----:B------:R-:W-:Y:S04]  /*0920*/  @!P1 STS [R0+0x8], R21 ;  /* 0x0000081500009388 */ /* 0x000fe80000000800 */
[----:B------:R-:W-:Y:S04]  /*0930*/  @P1 STS [R6+0xc], R16 ;  /* 0x00000c1006001388 */ /* 0x000fe80000000800 */
[----:B------:R-:W-:Y:S04]  /*0940*/  @P1 STS [R0+0xc], RZ ;  /* 0x00000cff00001388 */ /* 0x000fe80000000800 */
[----:B------:R0:W-:Y:S04]  /*0950*/  @!P1 STS [R6+0xc], R17 ;  /* 0x00000c1106009388 */ /* 0x0001e80000000800 */
[----:B------:R1:W-:Y:S01]  /*0960*/  @!P1 STS [R0+0xc], R7 ;  /* 0x00000c0700009388 */ /* 0x0003e20000000800 */
[----:B------:R-:W-:-:S04]  /*0970*/  IADD3 R2, P1, PT, R2, 0x20, RZ ;  /* 0x0000002002027810 */ /* 0x000fc80007f3e0ff */
[----:B------:R-:W-:Y:S02]  /*0980*/  IADD3.X R3, PT, PT, RZ, R3, RZ, P1, !PT ;  /* 0x00000003ff037210 */ /* 0x000fe40000ffe4ff */
[----:B0-----:R-:W-:Y:S01]  /*0990*/  IADD3 R6, PT, PT, R6, 0x20, RZ ;  /* 0x0000002006067810 */ /* 0x001fe20007ffe0ff */
[----:B-1----:R-:W-:Y:S01]  /*09a0*/  VIADD R0, R0, 0x20 ;  /* 0x0000002000007836 */ /* 0x002fe20000000000 */
[----:B------:R-:W-:Y:S06]  /*09b0*/  BRA.U UP1, `(.L_x_2) ;  /* 0xfffffff901f07547 */ /* 0x000fec000b83ffff */
[----:B------:R-:W0:Y:S01]  /*09c0*/  LDCU UR7, c[0x0][0x3bc] ;  /* 0x00007780ff0777ac */ /* 0x000e220008000800 */
[----:B------:R-:W-:-:S05]  /*09d0*/  UMOV UR6, UR13 ;  /* 0x0000000d00067c82 */ /* 0x000fca0008000000 */
.L_x_1:
[----:B------:R-:W-:-:S04]  /*09e0*/  UISETP.NE.U32.AND UP1, UPT, UR31, URZ, UPT ;  /* 0x000000ff1f00728c */ /* 0x000fc8000bf25070 */
[----:B------:R-:W-:-:S09]  /*09f0*/  UISETP.NE.AND.EX UP1, UPT, URZ, URZ, UPT, UP1 ;  /* 0x000000ffff00728c */ /* 0x000fd2000bf25310 */
[----:B------:R-:W-:Y:S05]  /*0a00*/  BRA.U !UP1, `(.L_x_0) ;  /* 0x0000000d09407547 */ /* 0x000fea000b800000 */
[----:B------:R-:W-:-:S04]  /*0a10*/  UIADD3 UR8, UP1, UPT, UR31, -0x1, URZ ;  /* 0xffffffff1f087890 */ /* 0x000fc8000ff3e0ff */
[----:B------:R-:W-:Y:S02]  /*0a20*/  UIADD3.X UR9, UPT, UPT, URZ, -0x1, URZ, UP1, !UPT ;  /* 0xffffffffff097890 */ /* 0x000fe40008ffe4ff */
[----:B------:R-:W-:-:S04]  /*0a30*/  UISETP.GE.U32.AND UP1, UPT, UR8, 0x3, UPT ;  /* 0x000000030800788c */ /* 0x000fc8000bf26070 */
[----:B------:R-:W-:-:S09]  /*0a40*/  UISETP.GE.U32.AND.EX UP1, UPT, UR9, URZ, UPT, UP1 ;  /* 0x000000ff0900728c */ /* 0x000fd2000bf26110 */
[----:B------:R-:W-:Y:S05]  /*0a50*/  BRA.U !UP1, `(.L_x_3) ;  /* 0x0000000509987547 */ /* 0x000fea000b800000 */
[----:B------:R-:W1:Y:S01]  /*0a60*/  LDCU.64 UR8, c[0x0][0x3b0] ;  /* 0x00007600ff0877ac */ /* 0x000e620008000a00 */
[----:B------:R-:W-:Y:S01]  /*0a70*/  MOV R2, UR6 ;  /* 0x0000000600027c02 */ /* 0x000fe20008000f00 */
[----:B0-----:R-:W-:Y:S01]  /*0a80*/  IMAD.U32 R3, RZ, RZ, UR7 ;  /* 0x00000007ff037e24 */ /* 0x001fe2000f8e00ff */
[----:B------:R-:W-:Y:S01]  /*0a90*/  MOV R16, UR6 ;  /* 0x0000000600107c02 */ /* 0x000fe20008000f00 */
[----:B------:R-:W-:Y:S01]  /*0aa0*/  IMAD.U32 R17, RZ, RZ, UR7 ;  /* 0x00000007ff117e24 */ /* 0x000fe2000f8e00ff */
[----:B------:R-:W-:Y:S01]  /*0ab0*/  MOV R20, UR6 ;  /* 0x0000000600147c02 */ /* 0x000fe20008000f00 */
[----:B------:R-:W-:Y:S01]  /*0ac0*/  IMAD.U32 R21, RZ, RZ, UR7 ;  /* 0x00000007ff157e24 */ /* 0x000fe2000f8e00ff */
[----:B-1----:R-:W-:-:S04]  /*0ad0*/  ISETP.GE.U32.AND P0, PT, R30, UR8, PT ;  /* 0x000000081e007c0c */ /* 0x002fc8000bf06070 */
[----:B------:R-:W-:-:S13]  /*0ae0*/  ISETP.GE.U32.AND.EX P0, PT, R15, UR9, PT, P0 ;  /* 0x000000090f007c0c */ /* 0x000fda000bf06100 */
[----:B------:R-:W0:Y:S08]  /*0af0*/  @!P0 LDC.64 R4, c[0x0][0x3b8] ;  /* 0x0000ee00ff048b82 */ /* 0x000e300000000a00 */
[----:B------:R-:W1:Y:S08]  /*0b00*/  @!P0 LDC.64 R26, c[0x0][0x3b8] ;  /* 0x0000ee00ff1a8b82 */ /* 0x000e700000000a00 */
[----:B------:R-:W2:Y:S01]  /*0b10*/  @!P0 LDC.64 R18, c[0x0][0x3b8] ;  /* 0x0000ee00ff128b82 */ /* 0x000ea20000000a00 */
[----:B0-----:R-:W-:-:S07]  /*0b20*/  @!P0 IMAD R0, R15, R4, RZ ;  /* 0x000000040f008224 */ /* 0x001fce00078e02ff */
[----:B------:R-:W0:Y:S01]  /*0b30*/  @!P0 LDC.64 R22, c[0x0][0x390] ;  /* 0x0000e400ff168b82 */ /* 0x000e220000000a00 */
[----:B------:R-:W-:-:S04]  /*0b40*/  @!P0 IMAD.WIDE.U32 R2, R30, R4, R2 ;  /* 0x000000041e028225 */ /* 0x000fc800078e0002 */
[----:B------:R-:W-:Y:S02]  /*0b50*/  @!P0 IMAD R5, R30, R5, R0 ;  /* 0x000000051e058224 */ /* 0x000fe400078e0200 */
[----:B------:R-:W-:Y:S01]  /*0b60*/  @!P0 IMAD.SHL.U32 R33, R2, 0x4, RZ ;  /* 0x0000000402218824 */ /* 0x000fe200078e00ff */
[----:B------:R-:W3:Y:S01]  /*0b70*/  @!P0 LDC.64 R24, c[0x0][0x388] ;  /* 0x0000e200ff188b82 */ /* 0x000ee20000000a00 */
[----:B-1----:R-:W-:Y:S01]  /*0b80*/  @!P0 IMAD.WIDE.U32 R16, R30, R26, R16 ;  /* 0x0000001a1e108225 */ /* 0x002fe200078e0010 */
[----:B------:R-:W-:-:S03]  /*0b90*/  @!P0 IADD3 R5, PT, PT, R5, R3, RZ ;  /* 0x0000000305058210 */ /* 0x000fc60007ffe0ff */
[C---:B------:R-:W-:Y:S01]  /*0ba0*/  @!P0 IMAD R26, R15.reuse, R26, RZ ;  /* 0x0000001a0f1a8224 */ /* 0x040fe200078e02ff */
[----:B------:R-:W-:Y:S01]  /*0bb0*/  @!P0 SHF.L.U64.HI R0, R2, 0x2, R5 ;  /* 0x0000000202008819 */ /* 0x000fe20000010205 */
[CC--:B--2---:R-:W-:Y:S01]  /*0bc0*/  @!P0 IMAD.WIDE.U32 R20, R30.reuse, R18.reuse, R20 ;  /* 0x000000121e148225 */ /* 0x0c4fe200078e0014 */
[----:B------:R-:W1:Y:S03]  /*0bd0*/  @!P0 LDC.64 R4, c[0x0][0x390] ;  /* 0x0000e400ff048b82 */ /* 0x000e660000000a00 */
[C---:B------:R-:W-:Y:S02]  /*0be0*/  @!P0 IMAD R27, R30.reuse, R27, R26 ;  /* 0x0000001b1e1b8224 */ /* 0x040fe400078e021a */
[----:B------:R-:W-:Y:S02]  /*0bf0*/  @!P0 IMAD R26, R15, R18, RZ ;  /* 0x000000120f1a8224 */ /* 0x000fe400078e02ff */
[----:B------:R-:W-:Y:S01]  /*0c00*/  @!P0 IMAD.IADD R27, R27, 0x1, R17 ;  /* 0x000000011b1b8824 */ /* 0x000fe200078e0211 */
[----:B------:R-:W2:Y:S01]  /*0c10*/  @!P0 LDC.64 R2, c[0x0][0x388] ;  /* 0x0000e200ff028b82 */ /* 0x000ea20000000a00 */
[----:B0-----:R-:W-:Y:S01]  /*0c20*/  @!P0 IADD3 R22, P2, PT, R33, R22, RZ ;  /* 0x0000001621168210 */ /* 0x001fe20007f5e0ff */
[----:B------:R-:W-:-:S06]  /*0c30*/  @!P0 IMAD R19, R30, R19, R26 ;  /* 0x000000131e138224 */ /* 0x000fcc00078e021a */
[----:B------:R-:W0:Y:S08]  /*0c40*/  @!P0 LDC.64 R28, c[0x0][0x390] ;  /* 0x0000e400ff1c8b82 */ /* 0x000e300000000a00 */
[----:B------:R-:W4:Y:S01]  /*0c50*/  @!P0 LDC.64 R6, c[0x0][0x388] ;  /* 0x0000e200ff068b82 */ /* 0x000f220000000a00 */
[----:B------:R-:W-:Y:S02]  /*0c60*/  @!P0 SHF.L.U32 R17, R16, 0x2, RZ ;  /* 0x0000000210118819 */ /* 0x000fe400000006ff */
[----:B---3--:R-:W-:Y:S01]  /*0c70*/  @!P0 IADD3 R24, P1, PT, R33, R24, RZ ;  /* 0x0000001821188210 */ /* 0x008fe20007f3e0ff */
[----:B------:R-:W-:Y:S01]  /*0c80*/  @!P0 IMAD.X R23, R0, 0x1, R23, P2 ;  /* 0x0000000100178824 */ /* 0x000fe200010e0617 */
[----:B------:R-:W-:-:S02]  /*0c90*/  @!P0 SHF.L.U64.HI R16, R16, 0x2, R27 ;  /* 0x0000000210108819 */ /* 0x000fc4000001021b */
[----:B------:R-:W-:Y:S01]  /*0ca0*/  @!P0 IADD3 R19, PT, PT, R19, R21, RZ ;  /* 0x0000001513138210 */ /* 0x000fe20007ffe0ff */
[----:B------:R-:W-:Y:S01]  /*0cb0*/  @!P0 IMAD.SHL.U32 R21, R20, 0x4, RZ ;  /* 0x0000000414158824 */ /* 0x000fe200078e00ff */
[C---:B-1----:R-:W-:Y:S01]  /*0cc0*/  @!P0 IADD3 R4, P2, PT, R17.reuse, R4, RZ ;  /* 0x0000000411048210 */ /* 0x042fe20007f5e0ff */
[----:B------:R1:W5:Y:S01]  /*0cd0*/  @!P0 LDG.E R22, desc[UR18][R22.64+0x4] ;  /* 0x0000041216168981 */ /* 0x000362000c1e1900 */
[----:B------:R-:W-:Y:S02]  /*0ce0*/  @!P0 IADD3.X R25, PT, PT, R0, R25, RZ, P1, !PT ;  /* 0x0000001900198210 */ /* 0x000fe40000ffe4ff */
[----:B--2---:R-:W-:Y:S01]  /*0cf0*/  @!P0 IADD3 R2, P1, PT, R17, R2, RZ ;  /* 0x0000000211028210 */ /* 0x004fe20007f3e0ff */
[----:B------:R-:W-:Y:S01]  /*0d00*/  @!P0 IMAD.X R5, R16, 0x1, R5, P2 ;  /* 0x0000000110058824 */ /* 0x000fe200010e0605 */
[----:B------:R-:W-:Y:S01]  /*0d10*/  @!P0 SHF.L.U64.HI R20, R20, 0x2, R19 ;  /* 0x0000000214148819 */ /* 0x000fe20000010213 */
[----:B------:R1:W5:Y:S01]  /*0d20*/  @!P0 LDG.E R24, desc[UR18][R24.64+0x4] ;  /* 0x0000041218188981 */ /* 0x000362000c1e1900 */
[----:B------:R-:W-:-:S02]  /*0d30*/  @!P0 IADD3.X R3, PT, PT, R16, R3, RZ, P1, !PT ;  /* 0x0000000310038210 */ /* 0x000fc40000ffe4ff */
[C---:B0-----:R-:W-:Y:S01]  /*0d40*/  @!P0 IADD3 R28, P2, PT, R21.reuse, R28, RZ ;  /* 0x0000001c151c8210 */ /* 0x041fe20007f5e0ff */
[----:B------:R1:W5:Y:S01]  /*0d50*/  @!P0 LDG.E R0, desc[UR18][R4.64+0x8] ;  /* 0x0000081204008981 */ /* 0x000362000c1e1900 */
[----:B----4-:R-:W-:-:S03]  /*0d60*/  @!P0 IADD3 R6, P1, PT, R21, R6, RZ ;  /* 0x0000000615068210 */ /* 0x010fc60007f3e0ff */
[C---:B------:R-:W-:Y:S01]  /*0d70*/  @!P0 IMAD.X R29, R20.reuse, 0x1, R29, P2 ;  /* 0x00000001141d8824 */ /* 0x040fe200010e061d */
[----:B------:R1:W5:Y:S01]  /*0d80*/  @!P0 LDG.E R2, desc[UR18][R2.64+0x8] ;  /* 0x0000081202028981 */ /* 0x000362000c1e1900 */
[----:B------:R-:W-:-:S03]  /*0d90*/  @!P0 IADD3.X R7, PT, PT, R20, R7, RZ, P1, !PT ;  /* 0x0000000714078210 */ /* 0x000fc60000ffe4ff */
[----:B------:R1:W5:Y:S04]  /*0da0*/  @!P0 LDG.E R28, desc[UR18][R28.64+0xc] ;  /* 0x00000c121c1c8981 */ /* 0x000368000c1e1900 */
[----:B------:R1:W5:Y:S01]  /*0db0*/  @!P0 LDG.E R16, desc[UR18][R6.64+0xc] ;  /* 0x00000c1206108981 */ /* 0x000362000c1e1900 */
[----:B------:R-:W-:Y:S01]  /*0dc0*/  @P0 IADD3 R17, PT, PT, R13, UR6, RZ ;  /* 0x000000060d110c10 */ /* 0x000fe2000fffe0ff */
[----:B------:R-:W-:-:S03]  /*0dd0*/  @P0 IMAD.MOV.U32 R18, RZ, RZ, -0x800000 ;  /* 0xff800000ff120424 */ /* 0x000fc600078e00ff */
[C---:B------:R-:W-:Y:S02]  /*0de0*/  @P0 LEA R19, R17.reuse, UR24, 0x2 ;  /* 0x0000001811130c11 */ /* 0x040fe4000f8e10ff */
[----:B------:R-:W-:-:S03]  /*0df0*/  @P0 LEA R17, R17, UR33, 0x2 ;  /* 0x0000002111110c11 */ /* 0x000fc6000f8e10ff */
[----:B------:R1:W-:Y:S04]  /*0e00*/  @P0 STS [R19], R18 ;  /* 0x0000001213000388 */ /* 0x0003e80000000800 */
[----:B------:R1:W-:Y:S01]  /*0e10*/  @P0 STS [R17], RZ ;  /* 0x000000ff11000388 */ /* 0x0003e20000000800 */
[----:B------:R-:W-:Y:S01]  /*0e20*/  BSSY.RECONVERGENT B0, `(.L_x_4) ;  /* 0x0000019000007945 */ /* 0x000fe20003800200 */
[----:B------:R-:W-:-:S03]  /*0e30*/  @P0 MOV R20, 0xff800000 ;  /* 0xff80000000140802 */ /* 0x000fc60000000f00 */
[----:B------:R-:W-:Y:S05]  /*0e40*/  @P0 BRA `(.L_x_5) ;  /* 0x0000000000580947 */ /* 0x000fea0003800000 */
[----:B------:R-:W0:Y:S01]  /*0e50*/  LDCU.64 UR8, c[0x0][0x3b8] ;  /* 0x00007700ff0877ac */ /* 0x000e220008000a00 */
[----:B-1----:R-:W-:Y:S01]  /*0e60*/  MOV R5, UR7 ;  /* 0x0000000700057c02 */ /* 0x002fe20008000f00 */
[----:B------:R-:W-:Y:S01]  /*0e70*/  IMAD.U32 R4, RZ, RZ, UR6 ;  /* 0x00000006ff047e24 */ /* 0x000fe2000f8e00ff */
[----:B------:R-:W1:Y:S01]  /*0e80*/  LDCU.64 UR16, c[0x0][0x388] ;  /* 0x00007100ff1077ac */ /* 0x000e620008000a00 */
[----:B------:R-:W2:Y:S01]  /*0e90*/  LDCU.64 UR20, c[0x0][0x390] ;  /* 0x00007200ff1477ac */ /* 0x000ea20008000a00 */
[----:B0-----:R-:W-:Y:S02]  /*0ea0*/  IMAD R3, R15, UR8, RZ ;  /* 0x000000080f037c24 */ /* 0x001fe4000f8e02ff */
[----:B------:R-:W-:-:S04]  /*0eb0*/  IMAD.WIDE.U32 R4, R30, UR8, R4 ;  /* 0x000000081e047c25 */ /* 0x000fc8000f8e0004 */
[----:B------:R-:W-:Y:S01]  /*0ec0*/  IMAD R3, R30, UR9, R3 ;  /* 0x000000091e037c24 */ /* 0x000fe2000f8e0203 */
[----:B------:R-:W-:-:S03]  /*0ed0*/  SHF.L.U32 R6, R4, 0x2, RZ ;  /* 0x0000000204067819 */ /* 0x000fc600000006ff */
[----:B------:R-:W-:-:S05]  /*0ee0*/  IMAD.IADD R3, R3, 0x1, R5 ;  /* 0x0000000103037824 */ /* 0x000fca00078e0205 */
[----:B------:R-:W-:Y:S02]  /*0ef0*/  SHF.L.U64.HI R3, R4, 0x2, R3 ;  /* 0x0000000204037819 */ /* 0x000fe40000010203 */
[C---:B-1----:R-:W-:Y:S02]  /*0f00*/  IADD3 R4, P1, PT, R6.reuse, UR16, RZ ;  /* 0x0000001006047c10 */ /* 0x042fe4000ff3e0ff */
[----:B--2---:R-:W-:Y:S02]  /*0f10*/  IADD3 R6, P2, PT, R6, UR20, RZ ;  /* 0x0000001406067c10 */ /* 0x004fe4000ff5e0ff */
[C---:B------:R-:W-:Y:S02]  /*0f20*/  IADD3.X R5, PT, PT, R3.reuse, UR17, RZ, P1, !PT ;  /* 0x0000001103057c10 */ /* 0x040fe40008ffe4ff */
[----:B------:R-:W-:-:S03]  /*0f30*/  IADD3.X R7, PT, PT, R3, UR21, RZ, P2, !PT ;  /* 0x0000001503077c10 */ /* 0x000fc600097fe4ff */
[----:B------:R-:W2:Y:S04]  /*0f40*/  LDG.E R4, desc[UR18][R4.64] ;  /* 0x0000001204047981 */ /* 0x000ea8000c1e1900 */
[----:B------:R-:W3:Y:S01]  /*0f50*/  LDG.E R6, desc[UR18][R6.64] ;  /* 0x0000001206067981 */ /* 0x000ee2000c1e1900 */
[----:B------:R-:W-:-:S05]  /*0f60*/  VIADD R17, R13, UR6 ;  /* 0x000000060d117c36 */ /* 0x000fca0008000000 */
[C---:B------:R-:W-:Y:S02]  /*0f70*/  LEA R19, R17.reuse, UR24, 0x2 ;  /* 0x0000001811137c11 */ /* 0x040fe4000f8e10ff */
[----:B------:R-:W-:-:S03]  /*0f80*/  LEA R17, R17, UR33, 0x2 ;  /* 0x0000002111117c11 */ /* 0x000fc6000f8e10ff */
[----:B--2---:R0:W-:Y:S04]  /*0f90*/  STS [R19], R4 ;  /* 0x0000000413007388 */ /* 0x0041e80000000800 */
[----:B---3--:R0:W-:Y:S02]  /*0fa0*/  STS [R17], R6 ;  /* 0x0000000611007388 */ /* 0x0081e40000000800 */
.L_x_5:
[----:B------:R-:W-:Y:S05]  /*0fb0*/  BSYNC.RECONVERGENT B0 ;  /* 0x0000000000007941 */ /* 0x000fea0003800200 */
.L_x_4:
[----:B01----:R-:W-:Y:S01]  /*0fc0*/  @P0 MOV R4, 0xff800000 ;  /* 0xff80000000040802 */ /* 0x003fe20000000f00 */
[----:B------:R1:W-:Y:S01]  /*0fd0*/  @P0 STS [R19+0x4], R20 ;  /* 0x0000041413000388 */ /* 0x0003e20000000800 */
[----:B------:R-:W-:Y:S01]  /*0fe0*/  @P0 IMAD.MOV.U32 R6, RZ, RZ, -0x800000 ;  /* 0xff800000ff060424 */ /* 0x000fe200078e00ff */
[----:B------:R-:W-:Y:S02]  /*0ff0*/  UIADD3 UR6, UP1, UPT, UR6, 0x4, URZ ;  /* 0x0000000406067890 */ /* 0x000fe4000ff3e0ff */
[----:B------:R1:W-:Y:S02]  /*1000*/  @P0 STS [R17+0x4], RZ ;  /* 0x000004ff11000388 */ /* 0x0003e40000000800 */
[----:B------:R-:W-:Y:S02]  /*1010*/  UIADD3.X UR7, UPT, UPT, URZ, UR7, URZ, UP1, !UPT ;  /* 0x00000007ff077290 */ /* 0x000fe40008ffe4ff */
[----:B-----5:R1:W-:Y:S04]  /*1020*/  @!P0 STS [R19+0x4], R24 ;  /* 0x0000041813008388 */ /* 0x0203e80000000800 */
[----:B------:R1:W-:Y:S04]  /*1030*/  @!P0 STS [R17+0x4], R22 ;  /* 0x0000041611008388 */ /* 0x0003e80000000800 */
[----:B------:R1:W-:Y:S04]  /*1040*/  @P0 STS [R19+0x8], R4 ;  /* 0x0000080413000388 */ /* 0x0003e80000000800 */
[----:B------:R1:W-:Y:S04]  /*1050*/  @P0 STS [R17+0x8], RZ ;  /* 0x000008ff11000388 */ /* 0x0003e80000000800 */
[----:B------:R1:W-:Y:S04]  /*1060*/  @!P0 STS [R19+0x8], R2 ;  /* 0x0000080213008388 */ /* 0x0003e80000000800 */
[----:B------:R1:W-:Y:S04]  /*1070*/  @!P0 STS [R17+0x8], R0 ;  /* 0x0000080011008388 */ /* 0x0003e80000000800 */
[----:B------:R1:W-:Y:S04]  /*1080*/  @P0 STS [R19+0xc], R6 ;  /* 0x00000c0613000388 */ /* 0x0003e80000000800 */
[----:B------:R1:W-:Y:S04]  /*1090*/  @P0 STS [R17+0xc], RZ ;  /* 0x00000cff11000388 */ /* 0x0003e80000000800 */
[----:B------:R1:W-:Y:S04]  /*10a0*/  @!P0 STS [R19+0xc], R16 ;  /* 0x00000c1013008388 */ /* 0x0003e80000000800 */
[----:B------:R1:W-:Y:S02]  /*10b0*/  @!P0 STS [R17+0xc], R28 ;  /* 0x00000c1c11008388 */ /* 0x0003e40000000800 */
.L_x_3:
[----:B------:R-:W-:-:S04]  /*10c0*/  UISETP.NE.U32.AND UP1, UPT, UR30, URZ, UPT ;  /* 0x000000ff1e00728c */ /* 0x000fc8000bf25070 */
[----:B------:R-:W-:-:S09]  /*10d0*/  UISETP.NE.AND.EX UP1, UPT, URZ, URZ, UPT, UP1 ;  /* 0x000000ffff00728c */ /* 0x000fd2000bf25310 */
[----:B------:R-:W-:Y:S05]  /*10e0*/  BRA.U !UP1, `(.L_x_0) ;  /* 0x0000000509887547 */ /* 0x000fea000b800000 */
[----:B------:R-:W-:-:S04]  /*10f0*/  UISETP.NE.U32.AND UP1, UPT, UR30, 0x1, UPT ;  /* 0x000000011e00788c */ /* 0x000fc8000bf25070 */
[----:B------:R-:W-:-:S09]  /*1100*/  UISETP.NE.AND.EX UP1, UPT, URZ, URZ, UPT, UP1 ;  /* 0x000000ffff00728c */ /* 0x000fd2000bf25310 */
[----:B------:R-:W-:Y:S05]  /*1110*/  BRA.U !UP1, `(.L_x_6) ;  /* 0x0000000109e87547 */ /* 0x000fea000b800000 */
[----:B------:R-:W2:Y:S01]  /*1120*/  LDCU.64 UR8, c[0x0][0x3b0] ;  /* 0x00007600ff0877ac */ /* 0x000ea20008000a00 */
[----:B-1----:R-:W-:Y:S01]  /*1130*/  MOV R6, UR6 ;  /* 0x0000000600067c02 */ /* 0x002fe20008000f00 */
[----:B0-----:R-:W-:Y:S01]  /*1140*/  IMAD.U32 R7, RZ, RZ, UR7 ;  /* 0x00000007ff077e24 */ /* 0x001fe2000f8e00ff */
[----:B--2---:R-:W-:-:S04]  /*1150*/  ISETP.GE.U32.AND P0, PT, R30, UR8, PT ;  /* 0x000000081e007c0c */ /* 0x004fc8000bf06070 */
[----:B------:R-:W-:-:S13]  /*1160*/  ISETP.GE.U32.AND.EX P0, PT, R15, UR9, PT, P0 ;  /* 0x000000090f007c0c */ /* 0x000fda000bf06100 */
[----:B------:R-:W0:Y:S08]  /*1170*/  @!P0 LDC.64 R16, c[0x0][0x3b8] ;  /* 0x0000ee00ff108b82 */ /* 0x000e300000000a00 */
[----:B------:R-:W1:Y:S08]  /*1180*/  @!P0 LDC.64 R2, c[0x0][0x390] ;  /* 0x0000e400ff028b82 */ /* 0x000e700000000a00 */
[----:B------:R-:W2:Y:S01]  /*1190*/  @!P0 LDC.64 R4, c[0x0][0x388] ;  /* 0x0000e200ff048b82 */ /* 0x000ea20000000a00 */
[----:B0-----:R-:W-:-:S02]  /*11a0*/  @!P0 IMAD R0, R15, R16, RZ ;  /* 0x000000100f008224 */ /* 0x001fc400078e02ff */
[----:B------:R-:W-:-:S04]  /*11b0*/  @!P0 IMAD.WIDE.U32 R6, R30, R16, R6 ;  /* 0x000000101e068225 */ /* 0x000fc800078e0006 */
[----:B------:R-:W-:Y:S01]  /*11c0*/  @!P0 IMAD R17, R30, R17, R0 ;  /* 0x000000111e118224 */ /* 0x000fe200078e0200 */
[----:B------:R-:W-:-:S03]  /*11d0*/  @!P0 SHF.L.U32 R19, R6, 0x2, RZ ;  /* 0x0000000206138819 */ /* 0x000fc600000006ff */
[----:B------:R-:W-:Y:S01]  /*11e0*/  @!P0 IMAD.IADD R17, R17, 0x1, R7 ;  /* 0x0000000111118824 */ /* 0x000fe200078e0207 */
[----:B-1----:R-:W-:-:S04]  /*11f0*/  @!P0 IADD3 R2, P2, PT, R19, R2, RZ ;  /* 0x0000000213028210 */ /* 0x002fc80007f5e0ff */
[----:B------:R-:W-:Y:S02]  /*1200*/  @!P0 SHF.L.U64.HI R6, R6, 0x2, R17 ;  /* 0x0000000206068819 */ /* 0x000fe40000010211 */
[----:B--2---:R-:W-:-:S03]  /*1210*/  @!P0 IADD3 R4, P1, PT, R19, R4, RZ ;  /* 0x0000000413048210 */ /* 0x004fc60007f3e0ff */
[C---:B------:R-:W-:Y:S01]  /*1220*/  @!P0 IMAD.X R3, R6.reuse, 0x1, R3, P2 ;  /* 0x0000000106038824 */ /* 0x040fe200010e0603 */
[----:B------:R-:W-:-:S04]  /*1230*/  @!P0 IADD3.X R5, PT, PT, R6, R5, RZ, P1, !PT ;  /* 0x0000000506058210 */ /* 0x000fc80000ffe4ff */
        /* <DEDUP_REMOVED lines=11> */
[----:B------:R-:W1:Y:S01]  /*12f0*/  LDCU.64 UR8, c[0x0][0x3b8] ;  /* 0x00007700ff0877ac */ /* 0x000e620008000a00 */
[----:B0-----:R-:W-:Y:S01]  /*1300*/  MOV R3, UR7 ;  /* 0x0000000700037c02 */ /* 0x001fe20008000f00 */
[----:B------:R-:W-:Y:S01]  /*1310*/  IMAD.U32 R2, RZ, RZ, UR6 ;  /* 0x00000006ff027e24 */ /* 0x000fe2000f8e00ff */
[----:B------:R-:W0:Y:S01]  /*1320*/  LDCU.64 UR16, c[0x0][0x388] ;  /* 0x00007100ff1077ac */ /* 0x000e220008000a00 */
[----:B------:R-:W2:Y:S01]  /*1330*/  LDCU.64 UR20, c[0x0][0x390] ;  /* 0x00007200ff1477ac */ /* 0x000ea20008000a00 */
[----:B-1----:R-:W-:Y:S02]  /*1340*/  IMAD R5, R15, UR8, RZ ;  /* 0x000000080f057c24 */ /* 0x002fe4000f8e02ff */
[----:B------:R-:W-:-:S04]  /*1350*/  IMAD.WIDE.U32 R2, R30, UR8, R2 ;  /* 0x000000081e027c25 */ /* 0x000fc8000f8e0002 */
[----:B------:R-:W-:Y:S01]  /*1360*/  IMAD R5, R30, UR9, R5 ;  /* 0x000000091e057c24 */ /* 0x000fe2000f8e0205 */
[----:B------:R-:W-:-:S03]  /*1370*/  SHF.L.U32 R4, R2, 0x2, RZ ;  /* 0x0000000202047819 */ /* 0x000fc600000006ff */
[----:B------:R-:W-:-:S05]  /*1380*/  IMAD.IADD R5, R5, 0x1, R3 ;  /* 0x0000000105057824 */ /* 0x000fca00078e0203 */
[----:B------:R-:W-:Y:S02]  /*1390*/  SHF.L.U64.HI R5, R2, 0x2, R5 ;  /* 0x0000000202057819 */ /* 0x000fe40000010205 */
[C---:B0-----:R-:W-:Y:S02]  /*13a0*/  IADD3 R2, P1, PT, R4.reuse, UR16, RZ ;  /* 0x0000001004027c10 */ /* 0x041fe4000ff3e0ff */
[----:B--2---:R-:W-:Y:S02]  /*13b0*/  IADD3 R4, P2, PT, R4, UR20, RZ ;  /* 0x0000001404047c10 */ /* 0x004fe4000ff5e0ff */
[C---:B------:R-:W-:Y:S02]  /*13c0*/  IADD3.X R3, PT, PT, R5.reuse, UR17, RZ, P1, !PT ;  /* 0x0000001105037c10 */ /* 0x040fe40008ffe4ff */
[----:B------:R-:W-:-:S04]  /*13d0*/  IADD3.X R5, PT, PT, R5, UR21, RZ, P2, !PT ;  /* 0x0000001505057c10 */ /* 0x000fc800097fe4ff */
[----:B------:R-:W2:Y:S04]  /*13e0*/  LDG.E R3, desc[UR18][R2.64] ;  /* 0x0000001202037981 */ /* 0x000ea8000c1e1900 */
[----:B------:R-:W3:Y:S01]  /*13f0*/  LDG.E R5, desc[UR18][R4.64] ;  /* 0x0000001204057981 */ /* 0x000ee2000c1e1900 */
[----:B------:R-:W-:-:S05]  /*1400*/  VIADD R0, R13, UR6 ;  /* 0x000000060d007c36 */ /* 0x000fca0008000000 */
[C---:B------:R-:W-:Y:S02]  /*1410*/  LEA R6, R0.reuse, UR24, 0x2 ;  /* 0x0000001800067c11 */ /* 0x040fe4000f8e10ff */
[----:B------:R-:W-:-:S03]  /*1420*/  LEA R0, R0, UR33, 0x2 ;  /* 0x0000002100007c11 */ /* 0x000fc6000f8e10ff */
[----:B--2---:R1:W-:Y:S04]  /*1430*/  STS [R6], R3 ;  /* 0x0000000306007388 */ /* 0x0043e80000000800 */
[----:B---3--:R1:W-:Y:S02]  /*1440*/  STS [R0], R5 ;  /* 0x0000000500007388 */ /* 0x0083e40000000800 */
.L_x_8:
[----:B------:R-:W-:Y:S05]  /*1450*/  BSYNC.RECONVERGENT B0 ;  /* 0x0000000000007941 */ /* 0x000fea0003800200 */
.L_x_7:
[----:B------:R2:W-:Y:S01]  /*1460*/  @P0 STS [R6+0x4], R17 ;  /* 0x0000041106000388 */ /* 0x0005e20000000800 */
[----:B------:R-:W-:-:S03]  /*1470*/  UIADD3 UR6, UP1, UPT, UR6, 0x2, URZ ;  /* 0x0000000206067890 */ /* 0x000fc6000ff3e0ff */
[----:B------:R2:W-:Y:S01]  /*1480*/  @P0 STS [R0+0x4], RZ ;  /* 0x000004ff00000388 */ /* 0x0005e20000000800 */
[----:B------:R-:W-:-:S03]  /*1490*/  UIADD3.X UR7, UPT, UPT, URZ, UR7, URZ, UP1, !UPT ;  /* 0x00000007ff077290 */ /* 0x000fc60008ffe4ff */
[----:B-----5:R2:W-:Y:S04]  /*14a0*/  @!P0 STS [R6+0x4], R19 ;  /* 0x0000041306008388 */ /* 0x0205e80000000800 */
[----:B------:R2:W-:Y:S05]  /*14b0*/  @!P0 STS [R0+0x4], R21 ;  /* 0x0000041500008388 */ /* 0x0005ea0000000800 */
.L_x_6:
[----:B------:R-:W-:-:S04]  /*14c0*/  UISETP.NE.U32.AND UP1, UPT, UR27, URZ, UPT ;  /* 0x000000ff1b00728c */ /* 0x000fc8000bf25070 */
[----:B------:R-:W-:-:S09]  /*14d0*/  UISETP.NE.AND.EX UP1, UPT, URZ, URZ, UPT, UP1 ;  /* 0x000000ffff00728c */ /* 0x000fd2000bf25310 */
[----:B------:R-:W-:Y:S05]  /*14e0*/  BRA.U !UP1, `(.L_x_0) ;  /* 0x0000000109887547 */ /* 0x000fea000b800000 */
[----:B------:R-:W3:Y:S01]  /*14f0*/  LDCU.64 UR8, c[0x0][0x3b0] ;  /* 0x00007600ff0877ac */ /* 0x000ee20008000a00 */
[----:B------:R-:W-:Y:S01]  /*1500*/  BSSY.RECONVERGENT B0, `(.L_x_0) ;  /* 0x0000020000007945 */ /* 0x000fe20003800200 */
[----:B---3--:R-:W-:-:S04]  /*1510*/  ISETP.GE.U32.AND P0, PT, R30, UR8, PT ;  /* 0x000000081e007c0c */ /* 0x008fc8000bf06070 */
[----:B------:R-:W-:-:S13]  /*1520*/  ISETP.GE.U32.AND.EX P0, PT, R15, UR9, PT, P0 ;  /* 0x000000090f007c0c */ /* 0x000fda000bf06100 */
[----:B012---:R-:W-:Y:S01]  /*1530*/  @P0 IADD3 R0, PT, PT, R13, UR6, RZ ;  /* 0x000000060d000c10 */ /* 0x007fe2000fffe0ff */
[----:B------:R-:W-:-:S03]  /*1540*/  @P0 IMAD.MOV.U32 R3, RZ, RZ, -0x800000 ;  /* 0xff800000ff030424 */ /* 0x000fc600078e00ff */
[C---:B------:R-:W-:Y:S02]  /*1550*/  @P0 LEA R2, R0.reuse, UR24, 0x2 ;  /* 0x0000001800020c11 */ /* 0x040fe4000f8e10ff */
[----:B------:R-:W-:-:S03]  /*1560*/  @P0 LEA R0, R0, UR33, 0x2 ;  /* 0x0000002100000c11 */ /* 0x000fc6000f8e10ff */
[----:B------:R0:W-:Y:S04]  /*1570*/  @P0 STS [R2], R3 ;  /* 0x0000000302000388 */ /* 0x0001e80000000800 */
[----:B------:R0:W-:Y:S01]  /*1580*/  @P0 STS [R0], RZ ;  /* 0x000000ff00000388 */ /* 0x0001e20000000800 */
        /* <DEDUP_REMOVED lines=8> */
[----:B------:R-:W-:Y:S02]  /*1610*/  IMAD R15, R30, UR9, R15 ;  /* 0x000000091e0f7c24 */ /* 0x000fe4000f8e020f */
[----:B------:R-:W-:-:S03]  /*1620*/  IMAD.SHL.U32 R4, R2, 0x4, RZ ;  /* 0x0000000402047824 */ /* 0x000fc600078e00ff */
[----:B------:R-:W-:-:S04]  /*1630*/  IADD3 R3, PT, PT, R15, R3, RZ ;  /* 0x000000030f037210 */ /* 0x000fc80007ffe0ff */
[----:B------:R-:W-:Y:S02]  /*1640*/  SHF.L.U64.HI R0, R2, 0x2, R3 ;  /* 0x0000000202007819 */ /* 0x000fe40000010203 */
[C---:B0-----:R-:W-:Y:S02]  /*1650*/  IADD3 R2, P0, PT, R4.reuse, UR16, RZ ;  /* 0x0000001004027c10 */ /* 0x041fe4000ff1e0ff */
[----:B--2---:R-:W-:Y:S02]  /*1660*/  IADD3 R4, P1, PT, R4, UR20, RZ ;  /* 0x0000001404047c10 */ /* 0x004fe4000ff3e0ff */
[C---:B------:R-:W-:Y:S02]  /*1670*/  IADD3.X R3, PT, PT, R0.reuse, UR17, RZ, P0, !PT ;  /* 0x0000001100037c10 */ /* 0x040fe400087fe4ff */
[----:B------:R-:W-:-:S03]  /*1680*/  IADD3.X R5, PT, PT, R0, UR21, RZ, P1, !PT ;  /* 0x0000001500057c10 */ /* 0x000fc60008ffe4ff */
[----:B------:R-:W2:Y:S04]  /*1690*/  LDG.E R2, desc[UR18][R2.64] ;  /* 0x0000001202027981 */ /* 0x000ea8000c1e1900 */
[----:B------:R-:W3:Y:S01]  /*16a0*/  LDG.E R4, desc[UR18][R4.64] ;  /* 0x0000001204047981 */ /* 0x000ee2000c1e1900 */
[----:B------:R-:W-:-:S04]  /*16b0*/  IADD3 R0, PT, PT, R13, UR6, RZ ;  /* 0x000000060d007c10 */ /* 0x000fc8000fffe0ff */
[C---:B------:R-:W-:Y:S02]  /*16c0*/  LEA R7, R0.reuse, UR24, 0x2 ;  /* 0x0000001800077c11 */ /* 0x040fe4000f8e10ff */
[----:B------:R-:W-:-:S03]  /*16d0*/  LEA R15, R0, UR33, 0x2 ;  /* 0x00000021000f7c11 */ /* 0x000fc6000f8e10ff */
[----:B--2---:R1:W-:Y:S04]  /*16e0*/  STS [R7], R2 ;  /* 0x0000000207007388 */ /* 0x0043e80000000800 */
[----:B---3--:R1:W-:Y:S02]  /*16f0*/  STS [R15], R4 ;  /* 0x000000040f007388 */ /* 0x0083e40000000800 */
.L_x_9:
[----:B------:R-:W-:Y:S05]  /*1700*/  BSYNC.RECONVERGENT B0 ;  /* 0x0000000000007941 */ /* 0x000fea0003800200 */
.L_x_0:
[----:B0-----:R-:W0:Y:S02]  /*1710*/  LDCU.64 UR6, c[0x0][0x3d0] ;  /* 0x00007a00ff0677ac */ /* 0x001e240008000a00 */
[----:B0-----:R-:W-:-:S04]  /*1720*/  UISETP.NE.U32.AND UP1, UPT, UR6, URZ, UPT ;  /* 0x000000ff0600728c */ /* 0x001fc8000bf25070 */
[----:B------:R-:W-:Y:S01]  /*1730*/  UISETP.NE.AND.EX UP1, UPT, UR7, URZ, UPT, UP1 ;  /* 0x000000ff0700728c */ /* 0x000fe2000bf25310 */
[----:B------:R-:W-:Y:S08]  /*1740*/  BAR.SYNC.DEFER_BLOCKING 0x0 ;  /* 0x0000000000007b1d */ /* 0x000ff00000010000 */
[----:B------:R-:W-:Y:S05]  /*1750*/  BRA.U !UP1, `(.L_x_10) ;  /* 0x0000004509607547 */ /* 0x000fea000b800000 */
[----:B------:R-:W-:Y:S01]  /*1760*/  UMOV UR7, URZ ;  /* 0x000000ff00077c82 */ /* 0x000fe20008000000 */
[----:B------:R-:W-:-:S05]  /*1770*/  UMOV UR6, URZ ;  /* 0x000000ff00067c82 */ /* 0x000fca0008000000 */
.L_x_74:
[----:B-1----:R-:W1:Y:S01]  /*1780*/  LDCU.64 UR8, c[0x0][0x3c0] ;  /* 0x00007800ff0877ac */ /* 0x002e620008000a00 */
[----:B------:R-:W-:Y:S01]  /*1790*/  BSSY.RECONVERGENT B0, `(.L_x_11) ;  /* 0x0000160000007945 */ /* 0x000fe20003800200 */
[----:B-12---:R-:W-:Y:S01]  /*17a0*/  IMAD.U32 R19, RZ, RZ, UR8 ;  /* 0x00000008ff137e24 */ /* 0x006fe2000f8e00ff */
[----:B------:R-:W-:-:S04]  /*17b0*/  MOV R7, UR9 ;  /* 0x0000000900077c02 */ /* 0x000fc80008000f00 */
[----:B------:R-:W-:-:S04]  /*17c0*/  ISETP.GE.U32.AND P0, PT, R14, R19, PT ;  /* 0x000000130e00720c */ /* 0x000fc80003f06070 */
[----:B------:R-:W-:-:S13]  /*17d0*/  ISETP.GE.U32.AND.EX P0, PT, RZ, R7, PT, P0 ;  /* 0x00000007ff00720c */ /* 0x000fda0003f06100 */
[----:B0-----:R-:W-:Y:S05]  /*17e0*/  @P0 BRA `(.L_x_12) ;  /* 0x0000001400680947 */ /* 0x001fea0003800000 */
[----:B------:R-:W-:Y:S05]  /*17f0*/  BRA.U !UP0, `(.L_x_13) ;  /* 0x0000001108f87547 */ /* 0x000fea000b800000 */
[----:B------:R-:W-:Y:S01]  /*1800*/  UISETP.GE.U32.AND UP1, UPT, UR32, 0x7, UPT ;  /* 0x000000072000788c */ /* 0x000fe2000bf26070 */
[----:B------:R-:W-:Y:S01]  /*1810*/  IMAD R0, R19, UR6, RZ ;  /* 0x0000000613007c24 */ /* 0x000fe2000f8e02ff */
[----:B------:R-:W-:Y:S01]  /*1820*/  CS2R R26, SRZ ;  /* 0x00000000001a7805 */ /* 0x000fe2000001ff00 */
[----:B------:R-:W-:Y:S01]  /*1830*/  IMAD.MOV.U32 R15, RZ, RZ, RZ ;  /* 0x000000ffff0f7224 */ /* 0x000fe200078e00ff */
[----:B------:R-:W-:Y:S01]  /*1840*/  UISETP.GE.U32.AND.EX UP1, UPT, UR11, URZ, UPT, UP1 ;  /* 0x000000ff0b00728c */ /* 0x000fe2000bf26110 */
[----:B------:R-:W-:Y:S02]  /*1850*/  IMAD R3, R7, UR7, R0 ;  /* 0x0000000707037c24 */ /* 0x000fe4000f8e0200 */
[----:B------:R-:W-:-:S05]  /*1860*/  IMAD.WIDE.U32 R28, R19, UR7, R14 ;  /* 0x00000007131c7c25 */ /* 0x000fca000f8e000e */
[----:B------:R-:W-:Y:S01]  /*1870*/  IADD3 R15, PT, PT, R29, R3, RZ ;  /* 0x000000031d0f7210 */ /* 0x000fe20007ffe0ff */
[----:B------:R-:W-:Y:S06]  /*1880*/  BRA.U !UP1, `(.L_x_14) ;  /* 0x0000000509787547 */ /* 0x000fec000b800000 */
[----:B------:R-:W0:Y:S01]  /*1890*/  LDCU.64 UR8, c[0x0][0x3b0] ;  /* 0x00007600ff0877ac */ /* 0x000e220008000a00 */
[----:B------:R-:W1:Y:S01]  /*18a0*/  LDCU.64 UR34, c[0x0][0x3b8] ;  /* 0x00007700ff2277ac */ /* 0x000e620008000a00 */
[----:B------:R-:W2:Y:S01]  /*18b0*/  LDCU.64 UR36, c[0x0][0x3b0] ;  /* 0x00007600ff2477ac */ /* 0x000ea20008000a00 */
[----:B------:R-:W3:Y:S01]  /*18c0*/  LDCU.64 UR22, c[0x0][0x398] ;  /* 0x00007300ff1677ac */ /* 0x000ee20008000a00 */
[----:B------:R-:W4:Y:S01]  /*18d0*/  LDCU.64 UR20, c[0x0][0x380] ;  /* 0x00007000ff1477ac */ /* 0x000f220008000a00 */
[----:B0-----:R-:W-:Y:S01]  /*18e0*/  ISETP.GE.U32.AND P1, PT, R28, UR8, PT ;  /* 0x000000081c007c0c */ /* 0x001fe2000bf26070 */
[----:B------:R-:W-:-:S03]  /*18f0*/  UMOV UR8, URZ ;  /* 0x000000ff00087c82 */ /* 0x000fc60008000000 */
[----:B------:R-:W-:Y:S01]  /*1900*/  ISETP.GE.U32.AND.EX P1, PT, R15, UR9, PT, P1 ;  /* 0x000000090f007c0c */ /* 0x000fe2000bf26110 */
[----:B-1234-:R-:W-:-:S12]  /*1910*/  UMOV UR9, URZ ;  /* 0x000000ff00097c82 */ /* 0x01efd80008000000 */
.L_x_15:
[----:B-1----:R-:W-:Y:S01]  /*1920*/  MOV R3, UR9 ;  /* 0x0000000900037c02 */ /* 0x002fe20008000f00 */
[C---:B------:R-:W-:Y:S01]  /*1930*/  IMAD R5, R15.reuse, UR34, RZ ;  /* 0x000000220f057c24 */ /* 0x040fe2000f8e02ff */
[C---:B------:R-:W-:Y:S01]  /*1940*/  ISETP.GE.U32.AND P2, PT, R28.reuse, UR36, PT ;  /* 0x000000241c007c0c */ /* 0x040fe2000bf46070 */
[----:B------:R-:W-:Y:S02]  /*1950*/  IMAD.U32 R2, RZ, RZ, UR8 ;  /* 0x00000008ff027e24 */ /* 0x000fe4000f8e00ff */
[C---:B------:R-:W-:Y:S01]  /*1960*/  IMAD R5, R28.reuse, UR35, R5 ;  /* 0x000000231c057c24 */ /* 0x040fe2000f8e0205 */
[----:B------:R-:W-:Y:S01]  /*1970*/  ISETP.GE.U32.AND.EX P2, PT, R15, UR37, PT, P2 ;  /* 0x000000250f007c0c */ /* 0x000fe2000bf46120 */
[----:B------:R-:W-:-:S04]  /*1980*/  IMAD.WIDE.U32 R2, R28, UR34, R2 ;  /* 0x000000221c027c25 */ /* 0x000fc8000f8e0002 */
[----:B------:R-:W-:Y:S01]  /*1990*/  IMAD.IADD R5, R3, 0x1, R5 ;  /* 0x0000000103057824 */ /* 0x000fe200078e0205 */
[----:B------:R-:W-:-:S04]  /*19a0*/  SHF.L.U32 R3, R2, 0x2, RZ ;  /* 0x0000000202037819 */ /* 0x000fc800000006ff */
[----:B------:R-:W-:Y:S02]  /*19b0*/  SHF.L.U64.HI R0, R2, 0x2, R5 ;  /* 0x0000000202007819 */ /* 0x000fe40000010205 */
[C---:B------:R-:W-:Y:S02]  /*19c0*/  IADD3 R4, P3, PT, R3.reuse, UR20, RZ ;  /* 0x0000001403047c10 */ /* 0x040fe4000ff7e0ff */
[----:B------:R-:W-:Y:S02]  /*19d0*/  IADD3 R2, P4, PT, R3, UR22, RZ ;  /* 0x0000001603027c10 */ /* 0x000fe4000ff9e0ff */
[C---:B------:R-:W-:Y:S02]  /*19e0*/  IADD3.X R5, PT, PT, R0.reuse, UR21, RZ, P3, !PT ;  /* 0x0000001500057c10 */ /* 0x040fe40009ffe4ff */
[----:B------:R-:W-:-:S03]  /*19f0*/  IADD3.X R3, PT, PT, R0, UR23, RZ, P4, !PT ;  /* 0x0000001700037c10 */ /* 0x000fc6000a7fe4ff */
[----:B------:R0:W2:Y:S04]  /*1a00*/  @!P1 LDG.E R27, desc[UR18][R4.64] ;  /* 0x00000012041b9981 */ /* 0x0000a8000c1e1900 */
[----:B------:R-:W3:Y:S04]  /*1a10*/  @!P1 LDG.E R31, desc[UR18][R2.64] ;  /* 0x00000012021f9981 */ /* 0x000ee8000c1e1900 */
        /* <DEDUP_REMOVED lines=14> */
[----:B------:R-:W1:Y:S01]  /*1b00*/  S2UR UR17, SR_CgaCtaId ;  /* 0x00000000001179c3 */ /* 0x000e620000008800 */
[----:B------:R-:W-:Y:S01]  /*1b10*/  UMOV UR16, 0x400 ;  /* 0x0000040000107882 */ /* 0x000fe20000000000 */
[----:B------:R-:W-:Y:S01]  /*1b20*/  VIADD R30, R13, UR8 ;  /* 0x000000080d1e7c36 */ /* 0x000fe20008000000 */
[----:B------:R-:W-:Y:S01]  /*1b30*/  UIADD3 UR8, UP1, UPT, UR8, 0x8, URZ ;  /* 0x0000000808087890 */ /* 0x000fe2000ff3e0ff */
[----:B0-----:R-:W-:-:S03]  /*1b40*/  @P2 IMAD.MOV.U32 R5, RZ, RZ, -0x800000 ;  /* 0xff800000ff052424 */ /* 0x001fc600078e00ff */
[----:B------:R-:W-:Y:S01]  /*1b50*/  LEA R32, R30, UR14, 0x2 ;  /* 0x0000000e1e207c11 */ /* 0x000fe2000f8e10ff */
[----:B------:R-:W-:Y:S01]  /*1b60*/  UIADD3.X UR9, UPT, UPT, URZ, UR9, URZ, UP1, !UPT ;  /* 0x00000009ff097290 */ /* 0x000fe20008ffe4ff */
[----:B-1----:R-:W-:Y:S01]  /*1b70*/  @P1 MOV R3, 0xff800000 ;  /* 0xff80000000031802 */ /* 0x002fe20000000f00 */
[----:B------:R-:W-:-:S04]  /*1b80*/  UISETP.NE.U32.AND UP1, UPT, UR8, UR13, UPT ;  /* 0x0000000d0800728c */ /* 0x000fc8000bf25070 */
[----:B------:R-:W-:Y:S02]  /*1b90*/  UISETP.NE.AND.EX UP1, UPT, UR9, UR35, UPT, UP1 ;  /* 0x000000230900728c */ /* 0x000fe4000bf25310 */
[----:B------:R-:W-:-:S06]  /*1ba0*/  ULEA UR16, UR17, UR16, 0x18 ;  /* 0x0000001011107291 */ /* 0x000fcc000f8ec0ff */
[----:B------:R-:W-:-:S04]  /*1bb0*/  LEA R33, R30, UR16, 0x2 ;  /* 0x000000101e217c11 */ /* 0x000fc8000f8e10ff */
[----:B------:R-:W-:-:S05]  /*1bc0*/  @!P1 MOV R30, R33 ;  /* 0x00000021001e9202 */ /* 0x000fca0000000f00 */
[----:B--2---:R0:W-:Y:S04]  /*1bd0*/  @!P1 STS [R30], R27 ;  /* 0x0000001b1e009388 */ /* 0x0041e80000000800 */
[----:B---3--:R-:W-:Y:S01]  /*1be0*/  @!P1 STS [R32], R31 ;  /* 0x0000001f20009388 */ /* 0x008fe20000000800 */
[----:B------:R-:W-:Y:S01]  /*1bf0*/  @P1 IMAD.MOV.U32 R30, RZ, RZ, R33 ;  /* 0x000000ffff1e1224 */ /* 0x000fe200078e0021 */
[----:B------:R-:W-:Y:S01]  /*1c00*/  @P2 MOV R33, 0xff800000 ;  /* 0xff80000000212802 */ /* 0x000fe20000000f00 */
[----:B0-----:R-:W-:-:S03]  /*1c10*/  @P2 IMAD.MOV.U32 R27, RZ, RZ, -0x800000 ;  /* 0xff800000ff1b2424 */ /* 0x001fc600078e00ff */
[----:B------:R0:W-:Y:S04]  /*1c20*/  @P1 STS [R30], R3 ;  /* 0x000000031e001388 */ /* 0x0001e80000000800 */
[----:B------:R1:W-:Y:S04]  /*1c30*/  @P1 STS [R32], RZ ;  /* 0x000000ff20001388 */ /* 0x0003e80000000800 */
[----:B------:R1:W-:Y:S01]  /*1c40*/  @P2 STS [R30+0x4], R5 ;  /* 0x000004051e002388 */ /* 0x0003e20000000800 */
[----:B0-----:R-:W-:-:S03]  /*1c50*/  @P2 MOV R3, 0xff800000 ;  /* 0xff80000000032802 */ /* 0x001fc60000000f00 */
[----:B------:R1:W-:Y:S04]  /*1c60*/  @P2 STS [R32+0x4], RZ ;  /* 0x000004ff20002388 */ /* 0x0003e80000000800 */
[----:B----4-:R1:W-:Y:S04]  /*1c70*/  @!P2 STS [R30+0x4], R25 ;  /* 0x000004191e00a388 */ /* 0x0103e80000000800 */
[----:B-----5:R1:W-:Y:S04]  /*1c80*/  @!P2 STS [R32+0x4], R26 ;  /* 0x0000041a2000a388 */ /* 0x0203e80000000800 */
[----:B------:R1:W-:Y:S04]  /*1c90*/  @P2 STS [R30+0x8], R33 ;  /* 0x000008211e002388 */ /* 0x0003e80000000800 */
[----:B------:R1:W-:Y:S04]  /*1ca0*/  @P2 STS [R32+0x8], RZ ;  /* 0x000008ff20002388 */ /* 0x0003e80000000800 */
[----:B------:R1:W-:Y:S04]  /*1cb0*/  @!P2 STS [R30+0x8], R24 ;  /* 0x000008181e00a388 */ /* 0x0003e80000000800 */
[----:B------:R1:W-:Y:S04]  /*1cc0*/  @!P2 STS [R32+0x8], R23 ;  /* 0x000008172000a388 */ /* 0x0003e80000000800 */
[----:B------:R1:W-:Y:S04]  /*1cd0*/  @P2 STS [R30+0xc], R27 ;  /* 0x00000c1b1e002388 */ /* 0x0003e80000000800 */
[----:B------:R1:W-:Y:S01]  /*1ce0*/  @P2 STS [R32+0xc], RZ ;  /* 0x00000cff20002388 */ /* 0x0003e20000000800 */
[----:B------:R-:W-:-:S03]  /*1cf0*/  @P2 IMAD.MOV.U32 R23, RZ, RZ, -0x800000 ;  /* 0xff800000ff172424 */ /* 0x000fc600078e00ff */
[----:B------:R1:W-:Y:S04]  /*1d00*/  @!P2 STS [R30+0xc], R20 ;  /* 0x00000c141e00a388 */ /* 0x0003e80000000800 */
[----:B------:R1:W-:Y:S04]  /*1d10*/  @!P2 STS [R32+0xc], R19 ;  /* 0x00000c132000a388 */ /* 0x0003e80000000800 */
[----:B------:R1:W-:Y:S04]  /*1d20*/  @P2 STS [R30+0x10], R3 ;  /* 0x000010031e002388 */ /* 0x0003e80000000800 */
[----:B------:R1:W-:Y:S01]  /*1d30*/  @P2 STS [R32+0x10], RZ ;  /* 0x000010ff20002388 */ /* 0x0003e20000000800 */
[----:B------:R-:W-:-:S03]  /*1d40*/  @P2 MOV R19, 0xff800000 ;  /* 0xff80000000132802 */ /* 0x000fc60000000f00 */
[----:B------:R1:W-:Y:S04]  /*1d50*/  @!P2 STS [R30+0x10], R18 ;  /* 0x000010121e00a388 */ /* 0x0003e80000000800 */
        /* <DEDUP_REMOVED lines=12> */
[----:B------:R1:W-:Y:S01]  /*1e20*/  @!P2 STS [R32+0x1c], R22 ;  /* 0x00001c162000a388 */ /* 0x0003e20000000800 */
[----:B------:R-:W-:Y:S05]  /*1e30*/  BRA.U UP1, `(.L_x_15) ;  /* 0xfffffff901b87547 */ /* 0x000fea000b83ffff */
[----:B------:R-:W0:Y:S01]  /*1e40*/  LDCU UR8, c[0x0][0x3bc] ;  /* 0x00007780ff0877ac */ /* 0x000e220008000800 */
[----:B-1----:R-:W-:Y:S01]  /*1e50*/  IMAD.U32 R26, RZ, RZ, UR13 ;  /* 0x0000000dff1a7e24 */ /* 0x002fe2000f8e00ff */
[----:B0-----:R-:W-:-:S07]  /*1e60*/  MOV R27, UR8 ;  /* 0x00000008001b7c02 */ /* 0x001fce0008000f00 */
.L_x_14:
[----:B------:R-:W-:Y:S01]  /*1e70*/  UISETP.NE.U32.AND UP1, UPT, UR31, URZ, UPT ;  /* 0x000000ff1f00728c */ /* 0x000fe2000bf25070 */
[----:B------:R-:W-:Y:S03]  /*1e80*/  BSSY.RECONVERGENT B1, `(.L_x_13) ;  /* 0x00000d5000017945 */ /* 0x000fe60003800200 */
[----:B------:R-:W-:-:S09]  /*1e90*/  UISETP.NE.AND.EX UP1, UPT, URZ, URZ, UPT, UP1 ;  /* 0x000000ffff00728c */ /* 0x000fd2000bf25310 */
[----:B------:R-:W-:Y:S05]  /*1ea0*/  BRA.U !UP1, `(.L_x_16) ;  /* 0x0000000d09487547 */ /* 0x000fea000b800000 */
[----:B------:R-:W-:-:S04]  /*1eb0*/  UIADD3 UR8, UP1, UPT, UR31, -0x1, URZ ;  /* 0xffffffff1f087890 */ /* 0x000fc8000ff3e0ff */
[----:B------:R-:W-:Y:S02]  /*1ec0*/  UIADD3.X UR9, UPT, UPT, URZ, -0x1, URZ, UP1, !UPT ;  /* 0xffffffffff097890 */ /* 0x000fe40008ffe4ff */
[----:B------:R-:W-:-:S04]  /*1ed0*/  UISETP.GE.U32.AND UP1, UPT, UR8, 0x3, UPT ;  /* 0x000000030800788c */ /* 0x000fc8000bf26070 */
[----:B------:R-:W-:-:S09]  /*1ee0*/  UISETP.GE.U32.AND.EX UP1, UPT, UR9, URZ, UPT, UP1 ;  /* 0x000000ff0900728c */ /* 0x000fd2000bf26110 */
[----:B------:R-:W-:Y:S05]  /*1ef0*/  BRA.U !UP1, `(.L_x_17) ;  /* 0x0000000509907547 */ /* 0x000fea000b800000 */
[----:B------:R-:W0:Y:S02]  /*1f00*/  LDCU.64 UR8, c[0x0][0x3b0] ;  /* 0x00007600ff0877ac */ /* 0x000e240008000a00 */
[----:B0-----:R-:W-:-:S04]  /*1f10*/  ISETP.GE.U32.AND P1, PT, R28, UR8, PT ;  /* 0x000000081c007c0c */ /* 0x001fc8000bf26070 */
[----:B------:R-:W-:-:S13]  /*1f20*/  ISETP.GE.U32.AND.EX P1, PT, R15, UR9, PT, P1 ;  /* 0x000000090f007c0c */ /* 0x000fda000bf26110 */
[----:B------:R-:W0:Y:S08]  /*1f30*/  @!P1 LDC.64 R18, c[0x0][0x3b8] ;  /* 0x0000ee00ff129b82 */ /* 0x000e300000000a00 */
[----:B------:R-:W1:Y:S08]  /*1f40*/  @!P1 LDC.64 R4, c[0x0][0x380] ;  /* 0x0000e000ff049b82 */ /* 0x000e700000000a00 */
[----:B------:R-:W2:Y:S08]  /*1f50*/  @!P1 LDC.64 R6, c[0x0][0x398] ;  /* 0x0000e600ff069b82 */ /* 0x000eb00000000a00 */
[----:B------:R-:W3:Y:S01]  /*1f60*/  @!P1 LDC.64 R2, c[0x0][0x3b8] ;  /* 0x0000ee00ff029b82 */ /* 0x000ee20000000a00 */
[----:B0-----:R-:W-:-:S02]  /*1f70*/  @!P1 IMAD R0, R15, R18, RZ ;  /* 0x000000120f009224 */ /* 0x001fc400078e02ff */
[----:B------:R-:W-:-:S04]  /*1f80*/  @!P1 IMAD.WIDE.U32 R22, R28, R18, R26 ;  /* 0x000000121c169225 */ /* 0x000fc800078e001a */
[----:B------:R-:W-:Y:S01]  /*1f90*/  @!P1 IMAD R19, R28, R19, R0 ;  /* 0x000000131c139224 */ /* 0x000fe200078e0200 */
[----:B------:R-:W0:Y:S01]  /*1fa0*/  @!P1 LDC.64 R16, c[0x0][0x3b8] ;  /* 0x0000ee00ff109b82 */ /* 0x000e220000000a00 */
[----:B------:R-:W-:Y:S02]  /*1fb0*/  @!P1 SHF.L.U32 R25, R22, 0x2, RZ ;  /* 0x0000000216199819 */ /* 0x000fe400000006ff */
[----:B------:R-:W-:Y:S02]  /*1fc0*/  @!P1 IMAD.IADD R23, R19, 0x1, R23 ;  /* 0x0000000113179824 */ /* 0x000fe400078e0217 */
[----:B-1----:R-:W-:-:S03]  /*1fd0*/  @!P1 IADD3 R4, P2, PT, R25, R4, RZ ;  /* 0x0000000419049210 */ /* 0x002fc60007f5e0ff */
[----:B------:R-:W1:Y:S01]  /*1fe0*/  @!P1 LDC.64 R18, c[0x0][0x380] ;  /* 0x0000e000ff129b82 */ /* 0x000e620000000a00 */
[----:B------:R-:W-:Y:S02]  /*1ff0*/  @!P1 SHF.L.U64.HI R0, R22, 0x2, R23 ;  /* 0x0000000216009819 */ /* 0x000fe40000010217 */
[----:B--2---:R-:W-:-:S03]  /*2000*/  @!P1 IADD3 R6, P3, PT, R25, R6, RZ ;  /* 0x0000000619069210 */ /* 0x004fc60007f7e0ff */
[----:B------:R-:W-:Y:S02]  /*2010*/  @!P1 IMAD.X R5, R0, 0x1, R5, P2 ;  /* 0x0000000100059824 */ /* 0x000fe400010e0605 */
[----:B------:R-:W2:Y:S01]  /*2020*/  @!P1 LDC.64 R20, c[0x0][0x398] ;  /* 0x0000e600ff149b82 */ /* 0x000ea20000000a00 */
[----:B---3--:R-:W-:-:S07]  /*2030*/  @!P1 IMAD R31, R15, R2, RZ ;  /* 0x000000020f1f9224 */ /* 0x008fce00078e02ff */
[----:B------:R-:W3:Y:S01]  /*2040*/  @!P1 LDC.64 R22, c[0x0][0x380] ;  /* 0x0000e000ff169b82 */ /* 0x000ee20000000a00 */
[----:B------:R-:W-:Y:S02]  /*2050*/  @!P1 IMAD R31, R28, R3, R31 ;  /* 0x000000031c1f9224 */ /* 0x000fe400078e021f */
[----:B0-----:R-:W-:-:S05]  /*2060*/  @!P1 IMAD R33, R15, R16, RZ ;  /* 0x000000100f219224 */ /* 0x001fca00078e02ff */
[----:B------:R-:W0:Y:S01]  /*2070*/  @!P1 LDC.64 R24, c[0x0][0x398] ;  /* 0x0000e600ff189b82 */ /* 0x000e220000000a00 */
[----:B------:R-:W-:Y:S01]  /*2080*/  @!P1 IMAD.WIDE.U32 R2, R28, R2, R26 ;  /* 0x000000021c029225 */ /* 0x000fe200078e001a */
[----:B------:R-:W-:Y:S01]  /*2090*/  @!P1 IADD3.X R7, PT, PT, R0, R7, RZ, P3, !PT ;  /* 0x0000000700079210 */ /* 0x000fe20001ffe4ff */
[----:B------:R4:W5:Y:S02]  /*20a0*/  @!P1 LDG.E R4, desc[UR18][R4.64+0x4] ;  /* 0x0000041204049981 */ /* 0x000964000c1e1900 */
[----:B------:R-:W-:Y:S01]  /*20b0*/  @!P1 IMAD R33, R28, R17, R33 ;  /* 0x000000111c219224 */ /* 0x000fe200078e0221 */
[----:B------:R-:W-:Y:S01]  /*20c0*/  @!P1 IADD3 R31, PT, PT, R31, R3, RZ ;  /* 0x000000031f1f9210 */ /* 0x000fe20007ffe0ff */
[----:B------:R-:W-:Y:S01]  /*20d0*/  @!P1 IMAD.SHL.U32 R3, R2, 0x4, RZ ;  /* 0x0000000402039824 */ /* 0x000fe200078e00ff */
[----:B------:R4:W5:Y:S01]  /*20e0*/  @!P1 LDG.E R0, desc[UR18][R6.64+0x4] ;  /* 0x0000041206009981 */ /* 0x000962000c1e1900 */
[----:B------:R-:W-:Y:S01]  /*20f0*/  @!P1 IMAD.WIDE.U32 R16, R28, R16, R26 ;  /* 0x000000101c109225 */ /* 0x000fe200078e001a */
[----:B------:R-:W-:-:S02]  /*2100*/  @!P1 SHF.L.U64.HI R2, R2, 0x2, R31 ;  /* 0x0000000202029819 */ /* 0x000fc4000001021f */
[----:B-1----:R-:W-:Y:S01]  /*2110*/  @!P1 IADD3 R18, P2, PT, R3, R18, RZ ;  /* 0x0000001203129210 */ /* 0x002fe20007f5e0ff */
[----:B------:R-:W-:Y:S01]  /*2120*/  @!P1 IMAD.IADD R33, R33, 0x1, R17 ;  /* 0x0000000121219824 */ /* 0x000fe200078e0211 */
[----:B------:R-:W-:Y:S02]  /*2130*/  @!P1 SHF.L.U32 R17, R16, 0x2, RZ ;  /* 0x0000000210119819 */ /* 0x000fe400000006ff */
[----:B--2---:R-:W-:Y:S01]  /*2140*/  @!P1 IADD3 R20, P3, PT, R3, R20, RZ ;  /* 0x0000001403149210 */ /* 0x004fe20007f7e0ff */
[----:B------:R-:W-:Y:S01]  /*2150*/  @!P1 IMAD.X R19, R2, 0x1, R19, P2 ;  /* 0x0000000102139824 */ /* 0x000fe200010e0613 */
[----:B------:R-:W-:Y:S02]  /*2160*/  @!P1 SHF.L.U64.HI R16, R16, 0x2, R33 ;  /* 0x0000000210109819 */ /* 0x000fe40000010221 */
[C---:B---3--:R-:W-:Y:S02]  /*2170*/  @!P1 IADD3 R22, P2, PT, R17.reuse, R22, RZ ;  /* 0x0000001611169210 */ /* 0x048fe40007f5e0ff */
[----:B------:R-:W-:Y:S01]  /*2180*/  @!P1 IADD3.X R21, PT, PT, R2, R21, RZ, P3, !PT ;  /* 0x0000001502159210 */ /* 0x000fe20001ffe4ff */
[----:B------:R4:W5:Y:S01]  /*2190*/  @!P1 LDG.E R18, desc[UR18][R18.64+0x8] ;  /* 0x0000081212129981 */ /* 0x000962000c1e1900 */
[----:B0-----:R-:W-:Y:S01]  /*21a0*/  @!P1 IADD3 R24, P3, PT, R17, R24, RZ ;  /* 0x0000001811189210 */ /* 0x001fe20007f7e0ff */
[----:B------:R-:W-:-:S02]  /*21b0*/  @!P1 IMAD.X R23, R16, 0x1, R23, P2 ;  /* 0x0000000110179824 */ /* 0x000fc400010e0617 */
[----:B------:R4:W5:Y:S01]  /*21c0*/  @!P1 LDG.E R20, desc[UR18][R20.64+0x8] ;  /* 0x0000081214149981 */ /* 0x000962000c1e1900 */
[----:B------:R-:W-:-:S03]  /*21d0*/  @!P1 IADD3.X R25, PT, PT, R16, R25, RZ, P3, !PT ;  /* 0x0000001910199210 */ /* 0x000fc60001ffe4ff */
[----:B------:R4:W5:Y:S04]  /*21e0*/  @!P1 LDG.E R22, desc[UR18][R22.64+0xc] ;  /* 0x00000c1216169981 */ /* 0x000968000c1e1900 */
[----:B------:R4:W5:Y:S01]  /*21f0*/  @!P1 LDG.E R24, desc[UR18][R24.64+0xc] ;  /* 0x00000c1218189981 */ /* 0x000962000c1e1900 */
[----:B------:R-:W0:Y:S01]  /*2200*/  @P1 S2R R3, SR_CgaCtaId ;  /* 0x0000000000031919 */ /* 0x000e220000008800 */
[----:B------:R-:W-:Y:S02]  /*2210*/  @P1 MOV R2, 0x400 ;  /* 0x0000040000021802 */ /* 0x000fe40000000f00 */
[----:B------:R-:W-:Y:S01]  /*2220*/  @P1 MOV R6, 0xff800000 ;  /* 0xff80000000061802 */ /* 0x000fe20000000f00 */
[----:B------:R-:W-:Y:S01]  /*2230*/  BSSY.RECONVERGENT B2, `(.L_x_18) ;  /* 0x0000020000027945 */ /* 0x000fe20003800200 */
[----:B0-----:R-:W-:Y:S01]  /*2240*/  @P1 LEA R3, R3, R2, 0x18 ;  /* 0x0000000203031211 */ /* 0x001fe200078ec0ff */
[----:B------:R-:W-:-:S04]  /*2250*/  @P1 IMAD.IADD R2, R26, 0x1, R13 ;  /* 0x000000011a021824 */ /* 0x000fc800078e020d */
[C---:B------:R-:W-:Y:S01]  /*2260*/  @P1 IMAD R5, R2.reuse, 0x4, R3 ;  /* 0x0000000402051824 */ /* 0x040fe200078e0203 */
[----:B------:R-:W-:-:S04]  /*2270*/  @P1 LEA R17, R2, UR14, 0x2 ;  /* 0x0000000e02111c11 */ /* 0x000fc8000f8e10ff */
[----:B------:R4:W-:Y:S04]  /*2280*/  @P1 STS [R5], R6 ;  /* 0x0000000605001388 */ /* 0x0009e80000000800 */
[----:B------:R4:W-:Y:S01]  /*2290*/  @P1 STS [R17], RZ ;  /* 0x000000ff11001388 */ /* 0x0009e20000000800 */
[----:B------:R-:W-:Y:S01]  /*22a0*/  @P1 MOV R16, 0xff800000 ;  /* 0xff80000000101802 */ /* 0x000fe20000000f00 */
[----:B------:R-:W-:Y:S06]  /*22b0*/  @P1 BRA `(.L_x_19) ;  /* 0x00000000005c1947 */ /* 0x000fec0003800000 */
[----:B------:R-:W0:Y:S01]  /*22c0*/  LDCU.64 UR8, c[0x0][0x3b8] ;  /* 0x00007700ff0877ac */ /* 0x000e220008000a00 */
[----:B------:R-:W1:Y:S01]  /*22d0*/  LDCU.64 UR16, c[0x0][0x380] ;  /* 0x00007000ff1077ac */ /* 0x000e620008000a00 */
[----:B------:R-:W2:Y:S01]  /*22e0*/  LDCU.64 UR20, c[0x0][0x398] ;  /* 0x00007300ff1477ac */ /* 0x000ea20008000a00 */
[----:B0-----:R-:W-:Y:S02]  /*22f0*/  IMAD R3, R15, UR8, RZ ;  /* 0x000000080f037c24 */ /* 0x001fe4000f8e02ff */
[----:B----4-:R-:W-:-:S04]  /*2300*/  IMAD.WIDE.U32 R6, R28, UR8, R26 ;  /* 0x000000081c067c25 */ /* 0x010fc8000f8e001a */
[----:B------:R-:W-:Y:S02]  /*2310*/  IMAD R5, R28, UR9, R3 ;  /* 0x000000091c057c24 */ /* 0x000fe4000f8e0203 */
[----:B------:R-:W-:-:S03]  /*2320*/  IMAD.SHL.U32 R3, R6, 0x4, RZ ;  /* 0x0000000406037824 */ /* 0x000fc600078e00ff */
[----:B------:R-:W-:Y:S02]  /*2330*/  IADD3 R7, PT, PT, R5, R7, RZ ;  /* 0x0000000705077210 */ /* 0x000fe40007ffe0ff */
[C---:B-1----:R-:W-:Y:S02]  /*2340*/  IADD3 R2, P2, PT, R3.reuse, UR16, RZ ;  /* 0x0000001003027c10 */ /* 0x042fe4000ff5e0ff */
[----:B------:R-:W-:Y:S02]  /*2350*/  SHF.L.U64.HI R7, R6, 0x2, R7 ;  /* 0x0000000206077819 */ /* 0x000fe40000010207 */
[----:B--2---:R-:W-:Y:S02]  /*2360*/  IADD3 R6, P3, PT, R3, UR20, RZ ;  /* 0x0000001403067c10 */ /* 0x004fe4000ff7e0ff */
[C---:B------:R-:W-:Y:S02]  /*2370*/  IADD3.X R3, PT, PT, R7.reuse, UR17, RZ, P2, !PT ;  /* 0x0000001107037c10 */ /* 0x040fe400097fe4ff */
[----:B------:R-:W-:-:S03]  /*2380*/  IADD3.X R7, PT, PT, R7, UR21, RZ, P3, !PT ;  /* 0x0000001507077c10 */ /* 0x000fc60009ffe4ff */
[----:B------:R-:W2:Y:S04]  /*2390*/  LDG.E R2, desc[UR18][R2.64] ;  /* 0x0000001202027981 */ /* 0x000ea8000c1e1900 */
[----:B------:R-:W3:Y:S01]  /*23a0*/  LDG.E R6, desc[UR18][R6.64] ;  /* 0x0000001206067981 */ /* 0x000ee2000c1e1900 */
[----:B------:R-:W0:Y:S01]  /*23b0*/  S2UR UR9, SR_CgaCtaId ;  /* 0x00000000000979c3 */ /* 0x000e220000008800 */
[----:B------:R-:W-:Y:S01]  /*23c0*/  UMOV UR8, 0x400 ;  /* 0x0000040000087882 */ /* 0x000fe20000000000 */
[----:B------:R-:W-:Y:S01]  /*23d0*/  IMAD.IADD R17, R26, 0x1, R13 ;  /* 0x000000011a117824 */ /* 0x000fe200078e020d */
[----:B0-----:R-:W-:-:S06]  /*23e0*/  ULEA UR8, UR9, UR8, 0x18 ;  /* 0x0000000809087291 */ /* 0x001fcc000f8ec0ff */
[C---:B------:R-:W-:Y:S02]  /*23f0*/  LEA R5, R17.reuse, UR8, 0x2 ;  /* 0x0000000811057c11 */ /* 0x040fe4000f8e10ff */
[----:B------:R-:W-:-:S03]  /*2400*/  LEA R17, R17, UR14, 0x2 ;  /* 0x0000000e11117c11 */ /* 0x000fc6000f8e10ff */
[----:B--2---:R0:W-:Y:S04]  /*2410*/  STS [R5], R2 ;  /* 0x0000000205007388 */ /* 0x0041e80000000800 */
[----:B---3--:R0:W-:Y:S02]  /*2420*/  STS [R17], R6 ;  /* 0x0000000611007388 */ /* 0x0081e40000000800 */
.L_x_19:
[----:B------:R-:W-:Y:S05]  /*2430*/  BSYNC.RECONVERGENT B2 ;  /* 0x0000000000027941 */ /* 0x000fea0003800200 */
.L_x_18:
[----:B0-----:R-:W-:Y:S01]  /*2440*/  @P1 MOV R2, 0xff800000 ;  /* 0xff80000000021802 */ /* 0x001fe20000000f00 */
[----:B------:R0:W-:Y:S01]  /*2450*/  @P1 STS [R5+0x4], R16 ;  /* 0x0000041005001388 */ /* 0x0001e20000000800 */
[----:B----4-:R-:W-:-:S03]  /*2460*/  @P1 IMAD.MOV.U32 R6, RZ, RZ, -0x800000 ;  /* 0xff800000ff061424 */ /* 0x010fc600078e00ff */
[----:B------:R0:W-:Y:S04]  /*2470*/  @P1 STS [R17+0x4], RZ ;  /* 0x000004ff11001388 */ /* 0x0001e80000000800 */
        /* <DEDUP_REMOVED lines=10> */
[----:B------:R-:W-:-:S04]  /*2520*/  IADD3 R26, P1, PT, R26, 0x4, RZ ;  /* 0x000000041a1a7810 */ /* 0x000fc80007f3e0ff */
[----:B------:R-:W-:-:S09]  /*2530*/  IADD3.X R27, PT, PT, RZ, R27, RZ, P1, !PT ;  /* 0x0000001bff1b7210 */ /* 0x000fd20000ffe4ff */
.L_x_17:
[----:B------:R-:W-:-:S04]  /*2540*/  UISETP.NE.U32.AND UP1, UPT, UR30, URZ, UPT ;  /* 0x000000ff1e00728c */ /* 0x000fc8000bf25070 */
[----:B------:R-:W-:-:S09]  /*2550*/  UISETP.NE.AND.EX UP1, UPT, URZ, URZ, UPT, UP1 ;  /* 0x000000ffff00728c */ /* 0x000fd2000bf25310 */
[----:B------:R-:W-:Y:S05]  /*2560*/  BRA.U !UP1, `(.L_x_16) ;  /* 0x0000000509987547 */ /* 0x000fea000b800000 */
[----:B------:R-:W-:-:S04]  /*2570*/  UISETP.NE.U32.AND UP1, UPT, UR30, 0x1, UPT ;  /* 0x000000011e00788c */ /* 0x000fc8000bf25070 */
[----:B------:R-:W-:-:S09]  /*2580*/  UISETP.NE.AND.EX UP1, UPT, URZ, URZ, UPT, UP1 ;  /* 0x000000ffff00728c */ /* 0x000fd2000bf25310 */
[----:B------:R-:W-:Y:S05]  /*2590*/  BRA.U !UP1, `(.L_x_20) ;  /* 0x0000000109f07547 */ /* 0x000fea000b800000 */
[----:B------:R-:W1:Y:S02]  /*25a0*/  LDCU.64 UR8, c[0x0][0x3b0] ;  /* 0x00007600ff0877ac */ /* 0x000e640008000a00 */
[----:B-1----:R-:W-:-:S04]  /*25b0*/  ISETP.GE.U32.AND P1, PT, R28, UR8, PT ;  /* 0x000000081c007c0c */ /* 0x002fc8000bf26070 */
[----:B------:R-:W-:-:S13]  /*25c0*/  ISETP.GE.U32.AND.EX P1, PT, R15, UR9, PT, P1 ;  /* 0x000000090f007c0c */ /* 0x000fda000bf26110 */
[----:B0-----:R-:W0:Y:S08]  /*25d0*/  @!P1 LDC.64 R16, c[0x0][0x3b8] ;  /* 0x0000ee00ff109b82 */ /* 0x001e300000000a00 */
[----:B------:R-:W1:Y:S08]  /*25e0*/  @!P1 LDC.64 R2, c[0x0][0x380] ;  /* 0x0000e000ff029b82 */ /* 0x000e700000000a00 */
[----:B------:R-:W2:Y:S01]  /*25f0*/  @!P1 LDC.64 R4, c[0x0][0x398] ;  /* 0x0000e600ff049b82 */ /* 0x000ea20000000a00 */
[----:B0-----:R-:W-:-:S02]  /*2600*/  @!P1 IMAD R0, R15, R16, RZ ;  /* 0x000000100f009224 */ /* 0x001fc400078e02ff */
[----:B------:R-:W-:-:S04]  /*2610*/  @!P1 IMAD.WIDE.U32 R6, R28, R16, R26 ;  /* 0x000000101c069225 */ /* 0x000fc800078e001a */
[----:B------:R-:W-:Y:S02]  /*2620*/  @!P1 IMAD R17, R28, R17, R0 ;  /* 0x000000111c119224 */ /* 0x000fe400078e0200 */
[----:B------:R-:W-:-:S03]  /*2630*/  @!P1 IMAD.SHL.U32 R19, R6, 0x4, RZ ;  /* 0x0000000406139824 */ /* 0x000fc600078e00ff */
[----:B------:R-:W-:Y:S02]  /*2640*/  @!P1 IADD3 R17, PT, PT, R17, R7, RZ ;  /* 0x0000000711119210 */ /* 0x000fe40007ffe0ff */
[C---:B-1----:R-:W-:Y:S02]  /*2650*/  @!P1 IADD3 R2, P2, PT, R19.reuse, R2, RZ ;  /* 0x0000000213029210 */ /* 0x042fe40007f5e0ff */
[----:B------:R-:W-:Y:S02]  /*2660*/  @!P1 SHF.L.U64.HI R0, R6, 0x2, R17 ;  /* 0x0000000206009819 */ /* 0x000fe40000010211 */
[----:B--2---:R-:W-:-:S03]  /*2670*/  @!P1 IADD3 R6, P3, PT, R19, R4, RZ ;  /* 0x0000000413069210 */ /* 0x004fc60007f7e0ff */
[C---:B------:R-:W-:Y:S01]  /*2680*/  @!P1 IMAD.X R3, R0.reuse, 0x1, R3, P2 ;  /* 0x0000000100039824 */ /* 0x040fe200010e0603 */
[----:B------:R-:W-:-:S04]  /*2690*/  @!P1 IADD3.X R7, PT, PT, R0, R5, RZ, P3, !PT ;  /* 0x0000000500079210 */ /* 0x000fc80001ffe4ff */
[----:B------:R0:W5:Y:S04]  /*26a0*/  @!P1 LDG.E R0, desc[UR18][R2.64+0x4] ;  /* 0x0000041202009981 */ /* 0x000168000c1e1900 */
[----:B------:R0:W5:Y:S01]  /*26b0*/  @!P1 LDG.E R6, desc[UR18][R6.64+0x4] ;  /* 0x0000041206069981 */ /* 0x000162000c1e1900 */
[----:B------:R-:W-:Y:S01]  /*26c0*/  @P1 MOV R4, 0x400 ;  /* 0x0000040000041802 */ /* 0x000fe20000000f00 */
[----:B------:R-:W-:Y:S01]  /*26d0*/  BSSY.RECONVERGENT B2, `(.L_x_21) ;  /* 0x0000022000027945 */ /* 0x000fe20003800200 */
[----:B------:R-:W-:Y:S01]  /*26e0*/  @P1 MOV R16, 0xff800000 ;  /* 0xff80000000101802 */ /* 0x000fe20000000f00 */
[----:B------:R-:W1:Y:S01]  /*26f0*/  @P1 S2R R5, SR_CgaCtaId ;  /* 0x0000000000051919 */ /* 0x000e620000008800 */
[----:B------:R-:W-:Y:S02]  /*2700*/  @P1 MOV R18, 0xff800000 ;  /* 0xff80000000121802 */ /* 0x000fe40000000f00 */
[----:B-1----:R-:W-:Y:S01]  /*2710*/  @P1 LEA R5, R5, R4, 0x18 ;  /* 0x0000000405051211 */ /* 0x002fe200078ec0ff */
[----:B------:R-:W-:-:S04]  /*2720*/  @P1 IMAD.IADD R4, R26, 0x1, R13 ;  /* 0x000000011a041824 */ /* 0x000fc800078e020d */
[C---:B------:R-:W-:Y:S01]  /*2730*/  @P1 IMAD R17, R4.reuse, 0x4, R5 ;  /* 0x0000000404111824 */ /* 0x040fe200078e0205 */
[----:B------:R-:W-:-:S04]  /*2740*/  @P1 LEA R19, R4, UR14, 0x2 ;  /* 0x0000000e04131c11 */ /* 0x000fc8000f8e10ff */
[----:B------:R0:W-:Y:S04]  /*2750*/  @P1 STS [R17], R16 ;  /* 0x0000001011001388 */ /* 0x0001e80000000800 */
[----:B------:R0:W-:Y:S01]  /*2760*/  @P1 STS [R19], RZ ;  /* 0x000000ff13001388 */ /* 0x0001e20000000800 */
[----:B------:R-:W-:Y:S05]  /*2770*/  @P1 BRA `(.L_x_22) ;  /* 0x00000000005c1947 */ /* 0x000fea0003800000 */
[----:B------:R-:W1:Y:S01]  /*2780*/  LDCU.64 UR8, c[0x0][0x3b8] ;  /* 0x00007700ff0877ac */ /* 0x000e620008000a00 */
[----:B------:R-:W2:Y:S01]  /*2790*/  LDCU.64 UR16, c[0x0][0x380] ;  /* 0x00007000ff1077ac */ /* 0x000ea20008000a00 */
[----:B------:R-:W3:Y:S01]  /*27a0*/  LDCU.64 UR20, c[0x0][0x398] ;  /* 0x00007300ff1477ac */ /* 0x000ee20008000a00 */
[----:B-1----:R-:W-:Y:S02]  /*27b0*/  IMAD R5, R15, UR8, RZ ;  /* 0x000000080f057c24 */ /* 0x002fe4000f8e02ff */
[----:B0-----:R-:W-:-:S04]  /*27c0*/  IMAD.WIDE.U32 R2, R28, UR8, R26 ;  /* 0x000000081c027c25 */ /* 0x001fc8000f8e001a */
[----:B------:R-:W-:Y:S02]  /*27d0*/  IMAD R5, R28, UR9, R5 ;  /* 0x000000091c057c24 */ /* 0x000fe4000f8e0205 */
[----:B------:R-:W-:-:S03]  /*27e0*/  IMAD.SHL.U32 R7, R2, 0x4, RZ ;  /* 0x0000000402077824 */ /* 0x000fc600078e00ff */
[----:B------:R-:W-:Y:S02]  /*27f0*/  IADD3 R5, PT, PT, R5, R3, RZ ;  /* 0x0000000305057210 */ /* 0x000fe40007ffe0ff */
[C---:B--2---:R-:W-:Y:S02]  /*2800*/  IADD3 R4, P2, PT, R7.reuse, UR16, RZ ;  /* 0x0000001007047c10 */ /* 0x044fe4000ff5e0ff */
[----:B------:R-:W-:Y:S02]  /*2810*/  SHF.L.U64.HI R3, R2, 0x2, R5 ;  /* 0x0000000202037819 */ /* 0x000fe40000010205 */
[----:B---3--:R-:W-:Y:S02]  /*2820*/  IADD3 R2, P3, PT, R7, UR20, RZ ;  /* 0x0000001407027c10 */ /* 0x008fe4000ff7e0ff */
        /* <DEDUP_REMOVED lines=12> */
.L_x_22:
[----:B------:R-:W-:Y:S05]  /*28f0*/  BSYNC.RECONVERGENT B2 ;  /* 0x0000000000027941 */ /* 0x000fea0003800200 */
.L_x_21:
[----:B------:R2:W-:Y:S04]  /*2900*/  @P1 STS [R17+0x4], R18 ;  /* 0x0000041211001388 */ /* 0x0005e80000000800 */
[----:B------:R2:W-:Y:S04]  /*2910*/  @P1 STS [R19+0x4], RZ ;  /* 0x000004ff13001388 */ /* 0x0005e80000000800 */
[----:B-----5:R2:W-:Y:S04]  /*2920*/  @!P1 STS [R17+0x4], R0 ;  /* 0x0000040011009388 */ /* 0x0205e80000000800 */
[----:B------:R2:W-:Y:S01]  /*2930*/  @!P1 STS [R19+0x4], R6 ;  /* 0x0000040613009388 */ /* 0x0005e20000000800 */
[----:B------:R-:W-:-:S04]  /*2940*/  IADD3 R26, P1, PT, R26, 0x2, RZ ;  /* 0x000000021a1a7810 */ /* 0x000fc80007f3e0ff */
[----:B------:R-:W-:-:S09]  /*2950*/  IADD3.X R27, PT, PT, RZ, R27, RZ, P1, !PT ;  /* 0x0000001bff1b7210 */ /* 0x000fd20000ffe4ff */
.L_x_20:
[----:B------:R-:W-:-:S04]  /*2960*/  UISETP.NE.U32.AND UP1, UPT, UR27, URZ, UPT ;  /* 0x000000ff1b00728c */ /* 0x000fc8000bf25070 */
[----:B------:R-:W-:-:S09]  /*2970*/  UISETP.NE.AND.EX UP1, UPT, URZ, URZ, UPT, UP1 ;  /* 0x000000ffff00728c */ /* 0x000fd2000bf25310 */
[----:B------:R-:W-:Y:S05]  /*2980*/  BRA.U !UP1, `(.L_x_16) ;  /* 0x0000000109907547 */ /* 0x000fea000b800000 */
[----:B------:R-:W3:Y:S02]  /*2990*/  LDCU.64 UR8, c[0x0][0x3b0] ;  /* 0x00007600ff0877ac */ /* 0x000ee40008000a00 */
[----:B---3--:R-:W-:-:S04]  /*29a0*/  ISETP.GE.U32.AND P1, PT, R28, UR8, PT ;  /* 0x000000081c007c0c */ /* 0x008fc8000bf26070 */
[----:B------:R-:W-:-:S13]  /*29b0*/  ISETP.GE.U32.AND.EX P1, PT, R15, UR9, PT, P1 ;  /* 0x000000090f007c0c */ /* 0x000fda000bf26110 */
[----:B0-----:R-:W0:Y:S01]  /*29c0*/  @P1 S2R R3, SR_CgaCtaId ;  /* 0x0000000000031919 */ /* 0x001e220000008800 */
[----:B-1----:R-:W-:Y:S01]  /*29d0*/  @P1 MOV R2, 0x400 ;  /* 0x0000040000021802 */ /* 0x002fe20000000f00 */
[----:B--2---:R-:W-:Y:S01]  /*29e0*/  @P1 IMAD.IADD R0, R26, 0x1, R13 ;  /* 0x000000011a001824 */ /* 0x004fe200078e020d */
[----:B------:R-:W-:Y:S02]  /*29f0*/  @P1 MOV R5, 0xff800000 ;  /* 0xff80000000051802 */ /* 0x000fe40000000f00 */
[----:B0-----:R-:W-:-:S05]  /*2a00*/  @P1 LEA R3, R3, R2, 0x18 ;  /* 0x0000000203031211 */ /* 0x001fca00078ec0ff */
[C---:B------:R-:W-:Y:S01]  /*2a10*/  @P1 IMAD R2, R0.reuse, 0x4, R3 ;  /* 0x0000000400021824 */ /* 0x040fe200078e0203 */
[----:B------:R-:W-:-:S04]  /*2a20*/  @P1 LEA R0, R0, UR14, 0x2 ;  /* 0x0000000e00001c11 */ /* 0x000fc8000f8e10ff */
[----:B------:R3:W-:Y:S04]  /*2a30*/  @P1 STS [R2], R5 ;  /* 0x0000000502001388 */ /* 0x0007e80000000800 */
[----:B------:R3:W-:Y:S01]  /*2a40*/  @P1 STS [R0], RZ ;  /* 0x000000ff00001388 */ /* 0x0007e20000000800 */
[----:B------:R-:W-:Y:S05]  /*2a50*/  @P1 BRA `(.L_x_16) ;  /* 0x00000000005c1947 */ /* 0x000fea0003800000 */
[----:B------:R-:W0:Y:S01]  /*2a60*/  LDCU.64 UR8, c[0x0][0x3b8] ;  /* 0x00007700ff0877ac */ /* 0x000e220008000a00 */
[----:B------:R-:W1:Y:S01]  /*2a70*/  LDCU.64 UR16, c[0x0][0x380] ;  /* 0x00007000ff1077ac */ /* 0x000e620008000a00 */
[----:B------:R-:W2:Y:S01]  /*2a80*/  LDCU.64 UR20, c[0x0][0x398] ;  /* 0x00007300ff1477ac */ /* 0x000ea20008000a00 */
[----:B0-----:R-:W-:Y:S02]  /*2a90*/  IMAD R15, R15, UR8, RZ ;  /* 0x000000080f0f7c24 */ /* 0x001fe4000f8e02ff */
[----:B---3--:R-:W-:-:S04]  /*2aa0*/  IMAD.WIDE.U32 R2, R28, UR8, R26 ;  /* 0x000000081c027c25 */ /* 0x008fc8000f8e001a */
[----:B------:R-:W-:Y:S01]  /*2ab0*/  IMAD R15, R28, UR9, R15 ;  /* 0x000000091c0f7c24 */ /* 0x000fe2000f8e020f */
[----:B------:R-:W-:-:S03]  /*2ac0*/  SHF.L.U32 R0, R2, 0x2, RZ ;  /* 0x0000000202007819 */ /* 0x000fc600000006ff */
[----:B------:R-:W-:Y:S01]  /*2ad0*/  IMAD.IADD R3, R15, 0x1, R3 ;  /* 0x000000010f037824 */ /* 0x000fe200078e0203 */
[----:B-1----:R-:W-:-:S04]  /*2ae0*/  IADD3 R4, P1, PT, R0, UR16, RZ ;  /* 0x0000001000047c10 */ /* 0x002fc8000ff3e0ff */
        /* <DEDUP_REMOVED lines=8> */
[----:B------:R-:W-:-:S04]  /*2b70*/  IADD3 R26, PT, PT, R26, R13, RZ ;  /* 0x0000000d1a1a7210 */ /* 0x000fc80007ffe0ff */
[----:B------:R-:W-:Y:S01]  /*2b80*/  LEA R15, R26, UR14, 0x2 ;  /* 0x0000000e1a0f7c11 */ /* 0x000fe2000f8e10ff */
[----:B0-----:R-:W-:-:S06]  /*2b90*/  ULEA UR8, UR9, UR8, 0x18 ;  /* 0x0000000809087291 */ /* 0x001fcc000f8ec0ff */
[----:B------:R-:W-:-:S05]  /*2ba0*/  LEA R7, R26, UR8, 0x2 ;  /* 0x000000081a077c11 */ /* 0x000fca000f8e10ff */
[----:B--2---:R4:W-:Y:S04]  /*2bb0*/  STS [R7], R4 ;  /* 0x0000000407007388 */ /* 0x0049e80000000800 */
[----:B---3--:R4:W-:Y:S02]  /*2bc0*/  STS [R15], R2 ;  /* 0x000000020f007388 */ /* 0x0089e40000000800 */
.L_x_16:
[----:B------:R-:W-:Y:S05]  /*2bd0*/  BSYNC.RECONVERGENT B1 ;  /* 0x0000000000017941 */ /* 0x000fea0003800200 */
.L_x_13:
[----:B------:R-:W0:Y:S01]  /*2be0*/  LDCU.64 UR16, c[0x0][0x3c0] ;  /* 0x00007800ff1077ac */ /* 0x000e220008000a00 */
[----:B----4-:R-:W-:Y:S01]  /*2bf0*/  IMAD.MOV.U32 R15, RZ, RZ, RZ ;  /* 0x000000ffff0f7224 */ /* 0x010fe200078e00ff */
[----:B------:R-:W4:Y:S01]  /*2c00*/  LDCU.64 UR8, c[0x0][0x3b0] ;  /* 0x00007600ff0877ac */ /* 0x000f220008000a00 */
[----:B012---:R-:W-:Y:S01]  /*2c10*/  IMAD.U32 R19, RZ, RZ, UR16 ;  /* 0x00000010ff137e24 */ /* 0x007fe2000f8e00ff */
[----:B------:R-:W-:-:S03]  /*2c20*/  MOV R7, UR17 ;  /* 0x0000001100077c02 */ /* 0x000fc60008000f00 */
[C---:B---3--:R-:W-:Y:S02]  /*2c30*/  IMAD R0, R19.reuse, UR6, RZ ;  /* 0x0000000613007c24 */ /* 0x048fe4000f8e02ff */
[----:B------:R-:W-:-:S04]  /*2c40*/  IMAD.WIDE.U32 R2, R19, UR7, R14 ;  /* 0x0000000713027c25 */ /* 0x000fc8000f8e000e */
[----:B------:R-:W-:Y:S01]  /*2c50*/  IMAD R5, R7, UR7, R0 ;  /* 0x0000000707057c24 */ /* 0x000fe2000f8e0200 */
[----:B----4-:R-:W-:-:S04]  /*2c60*/  ISETP.GE.U32.AND P1, PT, R2, UR8, PT ;  /* 0x0000000802007c0c */ /* 0x010fc8000bf26070 */
[----:B------:R-:W-:-:S04]  /*2c70*/  IADD3 R5, PT, PT, R5, R3, RZ ;  /* 0x0000000305057210 */ /* 0x000fc80007ffe0ff */
[----:B------:R-:W-:-:S13]  /*2c80*/  ISETP.GE.U32.AND.EX P1, PT, R5, UR9, PT, P1 ;  /* 0x0000000905007c0c */ /* 0x000fda000bf26110 */
[----:B------:R-:W-:Y:S05]  /*2c90*/  @P1 BRA `(.L_x_23) ;  /* 0x0000000000301947 */ /* 0x000fea0003800000 */
[----:B------:R-:W0:Y:S01]  /*2ca0*/  LDCU.128 UR20, c[0x0][0x3a0] ;  /* 0x00007400ff1477ac */ /* 0x000e220008000c00 */
[C---:B------:R-:W-:Y:S01]  /*2cb0*/  IMAD.SHL.U32 R4, R2.reuse, 0x4, RZ ;  /* 0x0000000402047824 */ /* 0x040fe200078e00ff */
[----:B------:R-:W-:-:S04]  /*2cc0*/  SHF.L.U64.HI R0, R2, 0x2, R5 ;  /* 0x0000000202007819 */ /* 0x000fc80000010205 */
[C---:B0-----:R-:W-:Y:S02]  /*2cd0*/  IADD3 R2, P1, PT, R4.reuse, UR20, RZ ;  /* 0x0000001404027c10 */ /* 0x041fe4000ff3e0ff */
[----:B------:R-:W-:Y:S02]  /*2ce0*/  IADD3 R4, P2, PT, R4, UR22, RZ ;  /* 0x0000001604047c10 */ /* 0x000fe4000ff5e0ff */
[C---:B------:R-:W-:Y:S02]  /*2cf0*/  IADD3.X R3, PT, PT, R0.reuse, UR21, RZ, P1, !PT ;  /* 0x0000001500037c10 */ /* 0x040fe40008ffe4ff */
[----:B------:R-:W-:-:S04]  /*2d00*/  IADD3.X R5, PT, PT, R0, UR23, RZ, P2, !PT ;  /* 0x0000001700057c10 */ /* 0x000fc800097fe4ff */
[----:B------:R-:W2:Y:S04]  /*2d10*/  LDG.E R3, desc[UR18][R2.64] ;  /* 0x0000001202037981 */ /* 0x000ea8000c1e1900 */
[----:B------:R-:W3:Y:S04]  /*2d20*/  LDG.E R4, desc[UR18][R4.64] ;  /* 0x0000001204047981 */ /* 0x000ee8000c1e1900 */
[----:B--2---:R0:W-:Y:S04]  /*2d30*/  STS [R8], R3 ;  /* 0x0000000308007388 */ /* 0x0041e80000000800 */
[----:B---3--:R0:W-:Y:S01]  /*2d40*/  STS [R9], R4 ;  /* 0x0000000409007388 */ /* 0x0081e20000000800 */
[----:B------:R-:W-:Y:S05]  /*2d50*/  BRA `(.L_x_12) ;  /* 0x00000000000c7947 */ /* 0x000fea0003800000 */
.L_x_23:
[----:B------:R-:W-:Y:S01]  /*2d60*/  MOV R0, 0xff800000 ;  /* 0xff80000000007802 */ /* 0x000fe20000000f00 */
[----:B------:R1:W-:Y:S04]  /*2d70*/  STS [R8], RZ ;  /* 0x000000ff08007388 */ /* 0x0003e80000000800 */
[----:B------:R1:W-:Y:S02]  /*2d80*/  STS [R9], R0 ;  /* 0x0000000009007388 */ /* 0x0003e40000000800 */
.L_x_12:
[----:B------:R-:W-:Y:S05]  /*2d90*/  BSYNC.RECONVERGENT B0 ;  /* 0x0000000000007941 */ /* 0x000fea0003800200 */
.L_x_11:
[----:B------:R-:W-:Y:S06]  /*2da0*/  BAR.SYNC.DEFER_BLOCKING 0x0 ;  /* 0x0000000000007b1d */ /* 0x000fec0000010000 */
[----:B------:R-:W-:Y:S04]  /*2db0*/  BSSY.RECONVERGENT B0, `(.L_x_24) ;  /* 0x00002ec000007945 */ /* 0x000fe80003800200 */
[----:B------:R-:W-:Y:S05]  /*2dc0*/  @P0 BRA `(.L_x_25) ;  /* 0x0000002c00a80947 */ /* 0x000fea0003800000 */
[----:B------:R-:W2:Y:S01]  /*2dd0*/  LDCU.64 UR8, c[0x0][0x3b0] ;  /* 0x00007600ff0877ac */ /* 0x000ea20008000a00 */
[----:B-1----:R-:W-:Y:S02]  /*2de0*/  IMAD R0, R19, UR6, RZ ;  /* 0x0000000613007c24 */ /* 0x002fe4000f8e02ff */
[----:B------:R-:W-:Y:S02]  /*2df0*/  IMAD.MOV.U32 R15, RZ, RZ, RZ ;  /* 0x000000ffff0f7224 */ /* 0x000fe400078e00ff */
[----:B------:R-:W-:Y:S02]  /*2e00*/  IMAD R7, R7, UR7, R0 ;  /* 0x0000000707077c24 */ /* 0x000fe4000f8e0200 */
[----:B------:R-:W-:-:S05]  /*2e10*/  IMAD.WIDE.U32 R18, R19, UR7, R14 ;  /* 0x0000000713127c25 */ /* 0x000fca000f8e000e */
[----:B------:R-:W-:Y:S02]  /*2e20*/  IADD3 R7, PT, PT, R7, R19, RZ ;  /* 0x0000001307077210 */ /* 0x000fe40007ffe0ff */
[----:B--2---:R-:W-:-:S04]  /*2e30*/  ISETP.GE.U32.AND P0, PT, R18, UR8, PT ;  /* 0x0000000812007c0c */ /* 0x004fc8000bf06070 */
[----:B------:R-:W-:-:S13]  /*2e40*/  ISETP.GE.U32.AND.EX P0, PT, R7, UR9, PT, P0 ;  /* 0x0000000907007c0c */ /* 0x000fda000bf06100 */
[----:B------:R-:W-:Y:S05]  /*2e50*/  @P0 BRA `(.L_x_25) ;  /* 0x0000002c00840947 */ /* 0x000fea0003800000 */
[----:B------:R-:W1:Y:S01]  /*2e60*/  LDCU.64 UR8, c[0x0][0x3c8] ;  /* 0x00007900ff0877ac */ /* 0x000e620008000a00 */
[----:B------:R-:W-:Y:S01]  /*2e70*/  IMAD.MOV.U32 R2, RZ, RZ, -0x800000 ;  /* 0xff800000ff027424 */ /* 0x000fe200078e00ff */
[----:B-1----:R-:W-:-:S04]  /*2e80*/  ISETP.NE.U32.AND P0, PT, RZ, UR8, PT ;  /* 0x00000008ff007c0c */ /* 0x002fc8000bf05070 */
[----:B------:R-:W-:-:S13]  /*2e90*/  ISETP.NE.AND.EX P0, PT, RZ, UR9, PT, P0 ;  /* 0x00000009ff007c0c */ /* 0x000fda000bf05300 */
[----:B------:R-:W-:Y:S05]  /*2ea0*/  @!P0 BRA `(.L_x_26) ;  /* 0x0000000c008c8947 */ /* 0x000fea0003800000 */
[----:B------:R-:W1:Y:S02]  /*2eb0*/  LDCU.64 UR8, c[0x0][0x3b8] ;  /* 0x00007700ff0877ac */ /* 0x000e640008000a00 */
[----:B-1----:R-:W1:Y:S02]  /*2ec0*/  I2F.U64 R0, UR8 ;  /* 0x0000000800007d12 */ /* 0x002e640008301000 */
[----:B-1----:R-:W-:-:S06]  /*2ed0*/  IADD3 R2, PT, PT, R0, -0xd000000, RZ ;  /* 0xf300000000027810 */ /* 0x002fcc0007ffe0ff */
[----:B0-----:R0:W1:Y:S01]  /*2ee0*/  MUFU.RSQ R3, R0 ;  /* 0x0000000000037308 */ /* 0x0010620000001400 */
[----:B------:R-:W-:-:S13]  /*2ef0*/  ISETP.GT.U32.AND P1, PT, R2, 0x727fffff, PT ;  /* 0x727fffff0200780c */ /* 0x000fda0003f24070 */
[----:B0-----:R-:W-:Y:S05]  /*2f00*/  @!P1 BRA `(.L_x_27) ;  /* 0x00000000000c9947 */ /* 0x001fea0003800000 */
[----:B------:R-:W-:-:S07]  /*2f10*/  MOV R6, 0x2f30 ;  /* 0x00002f3000067802 */ /* 0x000fce0000000f00 */
[----:B-1----:R-:W-:Y:S05]  /*2f20*/  CALL.REL.NOINC `($__internal_0_$__cuda_sm20_sqrt_rn_f32_slowpath) ;  /* 0x0000002c00887944 */ /* 0x002fea0003c00000 */
[----:B------:R-:W-:Y:S05]  /*2f30*/  BRA `(.L_x_28) ;  /* 0x0000000000107947 */ /* 0x000fea0003800000 */
.L_x_27:
[----:B-1----:R-:W-:Y:S01]  /*2f40*/  FMUL.FTZ R5, R0, R3 ;  /* 0x0000000300057220 */ /* 0x002fe20000410000 */
[----:B------:R-:W-:-:S03]  /*2f50*/  FMUL.FTZ R3, R3, 0.5 ;  /* 0x3f00000003037820 */ /* 0x000fc60000410000 */
[----:B------:R-:W-:-:S04]  /*2f60*/  FFMA R0, -R5, R5, R0 ;  /* 0x0000000505007223 */ /* 0x000fc80000000100 */
[----:B------:R-:W-:-:S07]  /*2f70*/  FFMA R4, R0, R3, R5 ;  /* 0x0000000300047223 */ /* 0x000fce0000000005 */
.L_x_28:
[----:B------:R-:W-:Y:S05]  /*2f80*/  BRA.U !UP0, `(.L_x_29) ;  /* 0x0000000908247547 */ /* 0x000fea000b800000 */
[----:B------:R-:W-:Y:S02]  /*2f90*/  HFMA2 R5, -RZ, RZ, 0, 0 ;  /* 0x00000000ff057431 */ /* 0x000fe400000001ff */
[----:B------:R-:W-:Y:S02]  /*2fa0*/  IMAD.MOV.U32 R2, RZ, RZ, -0x800000 ;  /* 0xff800000ff027424 */ /* 0x000fe400078e00ff */
[----:B------:R-:W-:-:S07]  /*2fb0*/  IMAD.MOV.U32 R3, RZ, RZ, RZ ;  /* 0x000000ffff037224 */ /* 0x000fce00078e00ff */
.L_x_37:
[----:B------:R-:W0:Y:S01]  /*2fc0*/  LDCU UR8, c[0x0][0x3b8] ;  /* 0x00007700ff0877ac */ /* 0x000e220008000800 */
[----:B------:R-:W-:Y:S01]  /*2fd0*/  MOV R31, RZ ;  /* 0x000000ff001f7202 */ /* 0x000fe20000000f00 */
[----:B------:R-:W-:Y:S01]  /*2fe0*/  IMAD.MOV.U32 R6, RZ, RZ, RZ ;  /* 0x000000ffff067224 */ /* 0x000fe200078e00ff */
[----:B------:R-:W-:-:S04]  /*2ff0*/  UISETP.GE.U32.AND UP1, UPT, UR32, 0x7, UPT ;  /* 0x000000072000788c */ /* 0x000fc8000bf26070 */
[----:B------:R-:W-:Y:S01]  /*3000*/  UISETP.GE.U32.AND.EX UP1, UPT, UR11, URZ, UPT, UP1 ;  /* 0x000000ff0b00728c */ /* 0x000fe2000bf26110 */
[----:B0-----:R-:W-:-:S08]  /*3010*/  IMAD R0, R5, UR8, RZ ;  /* 0x0000000805007c24 */ /* 0x001fd0000f8e02ff */
[----:B------:R-:W-:Y:S05]  /*3020*/  BRA.U !UP1, `(.L_x_30) ;  /* 0x0000000109a47547 */ /* 0x000fea000b800000 */
[----:B------:R-:W0:Y:S01]  /*3030*/  S2R R17, SR_CgaCtaId ;  /* 0x0000000000117919 */ /* 0x000e220000008800 */
[----:B------:R-:W-:Y:S01]  /*3040*/  MOV R16, 0x400 ;  /* 0x0000040000107802 */ /* 0x000fe20000000f00 */
[----:B------:R-:W-:Y:S01]  /*3050*/  HFMA2 R6, -RZ, RZ, 0, 0 ;  /* 0x00000000ff067431 */ /* 0x000fe200000001ff */
[----:B------:R-:W-:Y:S01]  /*3060*/  MOV R31, RZ ;  /* 0x000000ff001f7202 */ /* 0x000fe20000000f00 */
[----:B------:R-:W-:Y:S01]  /*3070*/  IMAD.MOV.U32 R15, RZ, RZ, RZ ;  /* 0x000000ffff0f7224 */ /* 0x000fe200078e00ff */
[----:B0-----:R-:W-:-:S07]  /*3080*/  LEA R16, R17, R16, 0x18 ;  /* 0x0000001011107211 */ /* 0x001fce00078ec0ff */
.L_x_31:
[C---:B------:R-:W-:Y:S01]  /*3090*/  IMAD.IADD R17, R15.reuse, 0x1, R13 ;  /* 0x000000010f117824 */ /* 0x040fe200078e020d */
[C---:B------:R-:W-:Y:S01]  /*30a0*/  IADD3 R20, PT, PT, R15.reuse, R0, RZ ;  /* 0x000000000f147210 */ /* 0x040fe20007ffe0ff */
[----:B------:R-:W0:Y:S01]  /*30b0*/  LDCU UR8, c[0x0][0x3bc] ;  /* 0x00007780ff0877ac */ /* 0x000e220008000800 */
[----:B------:R-:W-:Y:S01]  /*30c0*/  IADD3 R15, P1, PT, R15, 0x8, RZ ;  /* 0x000000080f0f7810 */ /* 0x000fe20007f3e0ff */
[----:B------:R-:W-:Y:S01]  /*30d0*/  IMAD R33, R17, 0x4, R16 ;  /* 0x0000000411217824 */ /* 0x000fe200078e0210 */
[----:B------:R-:W-:Y:S02]  /*30e0*/  LEA R34, R20, UR24, 0x2 ;  /* 0x0000001814227c11 */ /* 0x000fe4000f8e10ff */
[----:B------:R-:W-:Y:S02]  /*30f0*/  IADD3.X R6, PT, PT, RZ, R6, RZ, P1, !PT ;  /* 0x00000006ff067210 */ /* 0x000fe40000ffe4ff */
[----:B------:R-:W-:Y:S01]  /*3100*/  LDS R28, [R33] ;  /* 0x00000000211c7984 */ /* 0x000fe20000000800 */
[----:B------:R-:W-:-:S03]  /*3110*/  ISETP.NE.U32.AND P1, PT, R15, UR13, PT ;  /* 0x0000000d0f007c0c */ /* 0x000fc6000bf25070 */
[----:B------:R-:W1:Y:S04]  /*3120*/  LDS R27, [R34] ;  /* 0x00000000221b7984 */ /* 0x000e680000000800 */
[----:B------:R-:W-:Y:S01]  /*3130*/  LDS R22, [R33+0x4] ;  /* 0x0000040021167984 */ /* 0x000fe20000000800 */
[----:B0-----:R-:W-:-:S03]  /*3140*/  ISETP.NE.AND.EX P1, PT, R6, UR8, PT, P1 ;  /* 0x0000000806007c0c */ /* 0x001fc6000bf25310 */
[----:B------:R-:W0:Y:S04]  /*3150*/  LDS R17, [R34+0x4] ;  /* 0x0000040022117984 */ /* 0x000e280000000800 */
[----:B------:R-:W-:Y:S04]  /*3160*/  LDS R25, [R33+0x8] ;  /* 0x0000080021197984 */ /* 0x000fe80000000800 */
[----:B------:R-:W2:Y:S04]  /*3170*/  LDS R20, [R34+0x8] ;  /* 0x0000080022147984 */ /* 0x000ea80000000800 */
[----:B------:R-:W-:Y:S04]  /*3180*/  LDS R23, [R33+0xc] ;  /* 0x00000c0021177984 */ /* 0x000fe80000000800 */
[----:B------:R-:W3:Y:S04]  /*3190*/  LDS R26, [R34+0xc] ;  /* 0x00000c00221a7984 */ /* 0x000ee80000000800 */
[----:B------:R-:W-:Y:S04]  /*31a0*/  LDS R21, [R33+0x10] ;  /* 0x0000100021157984 */ /* 0x000fe80000000800 */
[----:B------:R-:W4:Y:S04]  /*31b0*/  LDS R24, [R34+0x10] ;  /* 0x0000100022187984 */ /* 0x000f280000000800 */
[----:B------:R-:W-:Y:S04]  /*31c0*/  LDS R29, [R33+0x14] ;  /* 0x00001400211d7984 */ /* 0x000fe80000000800 */
[----:B------:R-:W5:Y:S01]  /*31d0*/  LDS R30, [R34+0x14] ;  /* 0x00001400221e7984 */ /* 0x000f620000000800 */
[----:B-1----:R-:W-:-:S03]  /*31e0*/  FFMA R35, R28, R27, R31 ;  /* 0x0000001b1c237223 */ /* 0x002fc6000000001f */
[----:B------:R-:W-:Y:S04]  /*31f0*/  LDS R27, [R33+0x18] ;  /* 0x00001800211b7984 */ /* 0x000fe80000000800 */
[----:B------:R-:W1:Y:S01]  /*3200*/  LDS R28, [R34+0x18] ;  /* 0x00001800221c7984 */ /* 0x000e620000000800 */
[----:B0-----:R-:W-:-:S03]  /*3210*/  FFMA R22, R22, R17, R35 ;  /* 0x0000001116167223 */ /* 0x001fc60000000023 */
[----:B------:R-:W-:Y:S04]  /*3220*/  LDS R31, [R33+0x1c] ;  /* 0x00001c00211f7984 */ /* 0x000fe80000000800 */
[----:B------:R-:W0:Y:S01]  /*3230*/  LDS R32, [R34+0x1c] ;  /* 0x00001c0022207984 */ /* 0x000e220000000800 */
[----:B--2---:R-:W-:-:S04]  /*3240*/  FFMA R20, R25, R20, R22 ;  /* 0x0000001419147223 */ /* 0x004fc80000000016 */
[----:B---3--:R-:W-:-:S04]  /*3250*/  FFMA R20, R23, R26, R20 ;  /* 0x0000001a17147223 */ /* 0x008fc80000000014 */
[----:B----4-:R-:W-:-:S04]  /*3260*/  FFMA R20, R21, R24, R20 ;  /* 0x0000001815147223 */ /* 0x010fc80000000014 */
[----:B-----5:R-:W-:-:S04]  /*3270*/  FFMA R20, R29, R30, R20 ;  /* 0x0000001e1d147223 */ /* 0x020fc80000000014 */
[----:B-1----:R-:W-:-:S04]  /*3280*/  FFMA R20, R27, R28, R20 ;  /* 0x0000001c1b147223 */ /* 0x002fc80000000014 */
[----:B0-----:R-:W-:Y:S01]  /*3290*/  FFMA R31, R31, R32, R20 ;  /* 0x000000201f1f7223 */ /* 0x001fe20000000014 */
[----:B------:R-:W-:Y:S06]  /*32a0*/  @P1 BRA `(.L_x_31) ;  /* 0xfffffffc00781947 */ /* 0x000fec000383ffff */
[----:B------:R-:W-:-:S07]  /*32b0*/  IMAD.U32 R6, RZ, RZ, UR13 ;  /* 0x0000000dff067e24 */ /* 0x000fce000f8e00ff */
.L_x_30:
[----:B------:R-:W-:-:S04]  /*32c0*/  UISETP.NE.U32.AND UP1, UPT, UR31, URZ, UPT ;  /* 0x000000ff1f00728c */ /* 0x000fc8000bf25070 */
[----:B------:R-:W-:-:S09]  /*32d0*/  UISETP.NE.AND.EX UP1, UPT, URZ, URZ, UPT, UP1 ;  /* 0x000000ffff00728c */ /* 0x000fd2000bf25310 */
[----:B------:R-:W-:Y:S05]  /*32e0*/  BRA.U !UP1, `(.L_x_32) ;  /* 0x0000000109e87547 */ /* 0x000fea000b800000 */
[----:B------:R-:W-:Y:S02]  /*32f0*/  UIADD3 UR8, UP1, UPT, UR31, -0x1, URZ ;  /* 0xffffffff1f087890 */ /* 0x000fe4000ff3e0ff */
[----:B------:R-:W-:Y:S02]  /*3300*/  UISETP.NE.U32.AND UP2, UPT, UR30, URZ, UPT ;  /* 0x000000ff1e00728c */ /* 0x000fe4000bf45070 */
[----:B------:R-:W-:Y:S02]  /*3310*/  UIADD3.X UR9, UPT, UPT, URZ, -0x1, URZ, UP1, !UPT ;  /* 0xffffffffff097890 */ /* 0x000fe40008ffe4ff */
[----:B------:R-:W-:Y:S02]  /*3320*/  UISETP.GE.U32.AND UP1, UPT, UR8, 0x3, UPT ;  /* 0x000000030800788c */ /* 0x000fe4000bf26070 */
[----:B------:R-:W-:Y:S02]  /*3330*/  UISETP.NE.AND.EX UP2, UPT, URZ, URZ, UPT, UP2 ;  /* 0x000000ffff00728c */ /* 0x000fe4000bf45320 */
[----:B------:R-:W-:-:S09]  /*3340*/  UISETP.GE.U32.AND.EX UP1, UPT, UR9, URZ, UPT, UP1 ;  /* 0x000000ff0900728c */ /* 0x000fd2000bf26110 */
[----:B------:R-:W-:Y:S05]  /*3350*/  BRA.U !UP1, `(.L_x_33) ;  /* 0x0000000109507547 */ /* 0x000fea000b800000 */
[----:B------:R-:W0:Y:S01]  /*3360*/  S2UR UR9, SR_CgaCtaId ;  /* 0x00000000000979c3 */ /* 0x000e220000008800 */
[----:B------:R-:W-:Y:S01]  /*3370*/  UMOV UR8, 0x400 ;  /* 0x0000040000087882 */ /* 0x000fe20000000000 */
[C---:B------:R-:W-:Y:S01]  /*3380*/  IMAD.IADD R15, R6.reuse, 0x1, R13 ;  /* 0x00000001060f7824 */ /* 0x040fe200078e020d */
[C---:B------:R-:W-:Y:S02]  /*3390*/  IADD3 R16, PT, PT, R6.reuse, R0, RZ ;  /* 0x0000000006107210 */ /* 0x040fe40007ffe0ff */
[----:B------:R-:W-:Y:S02]  /*33a0*/  IADD3 R6, PT, PT, R6, 0x4, RZ ;  /* 0x0000000406067810 */ /* 0x000fe40007ffe0ff */
[----:B------:R-:W-:-:S05]  /*33b0*/  LEA R17, R16, UR24, 0x2 ;  /* 0x0000001810117c11 */ /* 0x000fca000f8e10ff */
[----:B------:R-:W-:Y:S04]  /*33c0*/  LDS R20, [R17] ;  /* 0x0000000011147984 */ /* 0x000fe80000000800 */
[----:B------:R-:W-:Y:S04]  /*33d0*/  LDS R22, [R17+0x4] ;  /* 0x0000040011167984 */ /* 0x000fe80000000800 */
[----:B------:R-:W-:Y:S01]  /*33e0*/  LDS R24, [R17+0x8] ;  /* 0x0000080011187984 */ /* 0x000fe20000000800 */
[----:B0-----:R-:W-:-:S03]  /*33f0*/  ULEA UR8, UR9, UR8, 0x18 ;  /* 0x0000000809087291 */ /* 0x001fc6000f8ec0ff */
[----:B------:R-:W-:Y:S03]  /*3400*/  LDS R26, [R17+0xc] ;  /* 0x00000c00111a7984 */ /* 0x000fe60000000800 */
[----:B------:R-:W-:-:S05]  /*3410*/  LEA R15, R15, UR8, 0x2 ;  /* 0x000000080f0f7c11 */ /* 0x000fca000f8e10ff */
[----:B------:R-:W0:Y:S04]  /*3420*/  LDS R16, [R15] ;  /* 0x000000000f107984 */ /* 0x000e280000000800 */
[----:B------:R-:W1:Y:S04]  /*3430*/  LDS R21, [R15+0x4] ;  /* 0x000004000f157984 */ /* 0x000e680000000800 */
[----:B------:R-:W2:Y:S04]  /*3440*/  LDS R23, [R15+0x8] ;  /* 0x000008000f177984 */ /* 0x000ea80000000800 */
[----:B------:R-:W3:Y:S01]  /*3450*/  LDS R25, [R15+0xc] ;  /* 0x00000c000f197984 */ /* 0x000ee20000000800 */
[----:B0-----:R-:W-:-:S04]  /*3460*/  FFMA R16, R16, R20, R31 ;  /* 0x0000001410107223 */ /* 0x001fc8000000001f */
[----:B-1----:R-:W-:-:S04]  /*3470*/  FFMA R16, R21, R22, R16 ;  /* 0x0000001615107223 */ /* 0x002fc80000000010 */
[----:B--2---:R-:W-:-:S04]  /*3480*/  FFMA R16, R23, R24, R16 ;  /* 0x0000001817107223 */ /* 0x004fc80000000010 */
[----:B---3--:R-:W-:-:S07]  /*3490*/  FFMA R31, R25, R26, R16 ;  /* 0x0000001a191f7223 */ /* 0x008fce0000000010 */
.L_x_33:
[----:B------:R-:W-:Y:S05]  /*34a0*/  BRA.U !UP2, `(.L_x_32) ;  /* 0x000000010a787547 */ /* 0x000fea000b800000 */
[----:B------:R-:W-:Y:S02]  /*34b0*/  UISETP.NE.U32.AND UP2, UPT, UR30, 0x1, UPT ;  /* 0x000000011e00788c */ /* 0x000fe4000bf45070 */
[----:B------:R-:W-:Y:S02]  /*34c0*/  UISETP.NE.U32.AND UP1, UPT, UR27, URZ, UPT ;  /* 0x000000ff1b00728c */ /* 0x000fe4000bf25070 */
[----:B------:R-:W-:Y:S02]  /*34d0*/  UISETP.NE.AND.EX UP2, UPT, URZ, URZ, UPT, UP2 ;  /* 0x000000ffff00728c */ /* 0x000fe4000bf45320 */
[----:B------:R-:W-:-:S07]  /*34e0*/  UISETP.NE.AND.EX UP1, UPT, URZ, URZ, UPT, UP1 ;  /* 0x000000ffff00728c */ /* 0x000fce000bf25310 */
[----:B------:R-:W-:Y:S05]  /*34f0*/  BRA.U !UP2, `(.L_x_34) ;  /* 0x000000010a387547 */ /* 0x000fea000b800000 */
[----:B------:R-:W0:Y:S01]  /*3500*/  S2UR UR9, SR_CgaCtaId ;  /* 0x00000000000979c3 */ /* 0x000e220000008800 */
[----:B------:R-:W-:Y:S01]  /*3510*/  UMOV UR8, 0x400 ;  /* 0x0000040000087882 */ /* 0x000fe20000000000 */
[C---:B------:R-:W-:Y:S01]  /*3520*/  IMAD.IADD R16, R6.reuse, 0x1, R0 ;  /* 0x0000000106107824 */ /* 0x040fe200078e0200 */
[C---:B------:R-:W-:Y:S01]  /*3530*/  IADD3 R15, PT, PT, R6.reuse, R13, RZ ;  /* 0x0000000d060f7210 */ /* 0x040fe20007ffe0ff */
[----:B------:R-:W-:-:S03]  /*3540*/  VIADD R6, R6, 0x2 ;  /* 0x0000000206067836 */ /* 0x000fc60000000000 */
[----:B------:R-:W-:-:S05]  /*3550*/  LEA R17, R16, UR24, 0x2 ;  /* 0x0000001810117c11 */ /* 0x000fca000f8e10ff */
[----:B------:R-:W-:Y:S04]  /*3560*/  LDS R20, [R17] ;  /* 0x0000000011147984 */ /* 0x000fe80000000800 */
[----:B------:R-:W-:Y:S01]  /*3570*/  LDS R22, [R17+0x4] ;  /* 0x0000040011167984 */ /* 0x000fe20000000800 */
[----:B0-----:R-:W-:-:S06]  /*3580*/  ULEA UR8, UR9, UR8, 0x18 ;  /* 0x0000000809087291 */ /* 0x001fcc000f8ec0ff */
[----:B------:R-:W-:-:S05]  /*3590*/  LEA R15, R15, UR8, 0x2 ;  /* 0x000000080f0f7c11 */ /* 0x000fca000f8e10ff */
[----:B------:R-:W0:Y:S04]  /*35a0*/  LDS R16, [R15] ;  /* 0x000000000f107984 */ /* 0x000e280000000800 */
[----:B------:R-:W1:Y:S01]  /*35b0*/  LDS R21, [R15+0x4] ;  /* 0x000004000f157984 */ /* 0x000e620000000800 */
[----:B0-----:R-:W-:-:S04]  /*35c0*/  FFMA R16, R16, R20, R31 ;  /* 0x0000001410107223 */ /* 0x001fc8000000001f */
[----:B-1----:R-:W-:-:S07]  /*35d0*/  FFMA R31, R21, R22, R16 ;  /* 0x00000016151f7223 */ /* 0x002fce0000000010 */
.L_x_34:
[----:B------:R-:W-:Y:S05]  /*35e0*/  BRA.U !UP1, `(.L_x_32) ;  /* 0x0000000109287547 */ /* 0x000fea000b800000 */
[----:B------:R-:W0:Y:S01]  /*35f0*/  S2UR UR9, SR_CgaCtaId ;  /* 0x00000000000979c3 */ /* 0x000e220000008800 */
[----:B------:R-:W-:Y:S01]  /*3600*/  UMOV UR8, 0x400 ;  /* 0x0000040000087882 */ /* 0x000fe20000000000 */
[C---:B------:R-:W-:Y:S01]  /*3610*/  IADD3 R0, PT, PT, R6.reuse, R0, RZ ;  /* 0x0000000006007210 */ /* 0x040fe20007ffe0ff */
[----:B------:R-:W-:-:S03]  /*3620*/  IMAD.IADD R6, R6, 0x1, R13 ;  /* 0x0000000106067824 */ /* 0x000fc600078e020d */
[----:B------:R-:W-:-:S06]  /*3630*/  LEA R0, R0, UR24, 0x2 ;  /* 0x0000001800007c11 */ /* 0x000fcc000f8e10ff */
[----:B------:R-:W-:Y:S01]  /*3640*/  LDS R0, [R0] ;  /* 0x0000000000007984 */ /* 0x000fe20000000800 */
[----:B0-----:R-:W-:-:S06]  /*3650*/  ULEA UR8, UR9, UR8, 0x18 ;  /* 0x0000000809087291 */ /* 0x001fcc000f8ec0ff */
[----:B------:R-:W-:-:S06]  /*3660*/  LEA R6, R6, UR8, 0x2 ;  /* 0x0000000806067c11 */ /* 0x000fcc000f8e10ff */
[----:B------:R-:W0:Y:S02]  /*3670*/  LDS R6, [R6] ;  /* 0x0000000006067984 */ /* 0x000e240000000800 */
[----:B0-----:R-:W-:-:S07]  /*3680*/  FFMA R31, R6, R0, R31 ;  /* 0x00000000061f7223 */ /* 0x001fce000000001f */
.L_x_32:
[----:B------:R-:W0:Y:S01]  /*3690*/  MUFU.RCP R15, R4 ;  /* 0x00000004000f7308 */ /* 0x000e220000001000 */
[----:B------:R-:W-:Y:S07]  /*36a0*/  BSSY.RECONVERGENT B3, `(.L_x_35) ;  /* 0x000000c000037945 */ /* 0x000fee0003800200 */
[----:B------:R-:W1:Y:S01]  /*36b0*/  FCHK P1, R31, R4 ;  /* 0x000000041f007302 */ /* 0x000e620000020000 */
[----:B0-----:R-:W-:-:S04]  /*36c0*/  FFMA R0, R15, -R4, 1 ;  /* 0x3f8000000f007423 */ /* 0x001fc80000000804 */
[----:B------:R-:W-:-:S04]  /*36d0*/  FFMA R0, R15, R0, R15 ;  /* 0x000000000f007223 */ /* 0x000fc8000000000f */
[----:B------:R-:W-:-:S04]  /*36e0*/  FFMA R6, R0, R31, RZ ;  /* 0x0000001f00067223 */ /* 0x000fc800000000ff */
[----:B------:R-:W-:-:S04]  /*36f0*/  FFMA R15, R6, -R4, R31 ;  /* 0x80000004060f7223 */ /* 0x000fc8000000001f */
[----:B------:R-:W-:Y:S01]  /*3700*/  FFMA R15, R0, R15, R6 ;  /* 0x0000000f000f7223 */ /* 0x000fe20000000006 */
[----:B-1----:R-:W-:Y:S06]  /*3710*/  @!P1 BRA `(.L_x_36) ;  /* 0x0000000000109947 */ /* 0x002fec0003800000 */
[----:B------:R-:W-:Y:S01]  /*3720*/  MOV R0, R31 ;  /* 0x0000001f00007202 */ /* 0x000fe20000000f00 */
[----:B------:R-:W-:Y:S01]  /*3730*/  IMAD.MOV.U32 R25, RZ, RZ, R4 ;  /* 0x000000ffff197224 */ /* 0x000fe200078e0004 */
[----:B------:R-:W-:-:S07]  /*3740*/  MOV R16, 0x3760 ;  /* 0x0000376000107802 */ /* 0x000fce0000000f00 */
[----:B------:R-:W-:Y:S05]  /*3750*/  CALL.REL.NOINC `($__internal_1_$__cuda_sm3x_div_rn_noftz_f32_slowpath) ;  /* 0x0000002400dc7944 */ /* 0x000fea0003c00000 */
.L_x_36:
[----:B------:R-:W-:Y:S05]  /*3760*/  BSYNC.RECONVERGENT B3 ;  /* 0x0000000000037941 */ /* 0x000fea0003800200 */
.L_x_35:
[----:B------:R-:W0:Y:S01]  /*3770*/  LDCU.64 UR8, c[0x0][0x3c8] ;  /* 0x00007900ff0877ac */ /* 0x000e220008000a00 */
[C---:B------:R-:W-:Y:S02]  /*3780*/  IADD3 R0, PT, PT, R5.reuse, R12, RZ ;  /* 0x0000000c05007210 */ /* 0x040fe40007ffe0ff */
[----:B------:R-:W-:Y:S02]  /*3790*/  IADD3 R5, P1, PT, R5, 0x1, RZ ;  /* 0x0000000105057810 */ /* 0x000fe40007f3e0ff */
[----:B------:R-:W-:Y:S02]  /*37a0*/  LEA R0, R0, UR15, 0x2 ;  /* 0x0000000f00007c11 */ /* 0x000fe4000f8e10ff */
[----:B------:R-:W-:Y:S01]  /*37b0*/  FMNMX R2, R15, R2, !PT ;  /* 0x000000020f027209 */ /* 0x000fe20007800000 */
[----:B------:R-:W-:Y:S02]  /*37c0*/  IMAD.X R3, RZ, RZ, R3, P1 ;  /* 0x000000ffff037224 */ /* 0x000fe400008e0603 */
[----:B------:R3:W-:Y:S01]  /*37d0*/  STS [R0], R15 ;  /* 0x0000000f00007388 */ /* 0x0007e20000000800 */
[----:B0-----:R-:W-:-:S04]  /*37e0*/  ISETP.NE.U32.AND P1, PT, R5, UR8, PT ;  /* 0x0000000805007c0c */ /* 0x001fc8000bf25070 */
[----:B------:R-:W-:-:S13]  /*37f0*/  ISETP.NE.AND.EX P1, PT, R3, UR9, PT, P1 ;  /* 0x0000000903007c0c */ /* 0x000fda000bf25310 */
[----:B---3--:R-:W-:Y:S05]  /*3800*/  @!P1 BRA `(.L_x_26) ;  /* 0x0000000400349947 */ /* 0x008fea0003800000 */
[----:B------:R-:W-:Y:S05]  /*3810*/  BRA `(.L_x_37) ;  /* 0xfffffff400e87947 */ /* 0x000fea000383ffff */
.L_x_29:
[----:B------:R-:W0:Y:S01]  /*3820*/  MUFU.RCP R3, R4 ;  /* 0x0000000400037308 */ /* 0x000e220000001000 */
[----:B------:R-:W1:Y:S01]  /*3830*/  LDC.64 R16, c[0x0][0x3c8] ;  /* 0x0000f200ff107b82 */ /* 0x000e620000000a00 */
[----:B------:R-:W-:Y:S06]  /*3840*/  BSSY.RECONVERGENT B3, `(.L_x_38) ;  /* 0x000000f000037945 */ /* 0x000fec0003800200 */
[----:B------:R-:W2:Y:S01]  /*3850*/  FCHK P2, RZ, R4 ;  /* 0x00000004ff007302 */ /* 0x000ea20000040000 */
[----:B0-----:R-:W-:-:S04]  /*3860*/  FFMA R0, R3, -R4, 1 ;  /* 0x3f80000003007423 */ /* 0x001fc80000000804 */
[----:B------:R-:W-:-:S04]  /*3870*/  FFMA R2, R3, R0, R3 ;  /* 0x0000000003027223 */ /* 0x000fc80000000003 */
[----:B------:R-:W-:Y:S01]  /*3880*/  FFMA R3, RZ, R2, RZ ;  /* 0x00000002ff037223 */ /* 0x000fe200000000ff */
[----:B-1----:R-:W-:-:S03]  /*3890*/  ISETP.GE.U32.AND P1, PT, R16, 0x8, PT ;  /* 0x000000081000780c */ /* 0x002fc60003f26070 */
[----:B------:R-:W-:Y:S01]  /*38a0*/  FFMA R0, R3, -R4, RZ ;  /* 0x8000000403007223 */ /* 0x000fe200000000ff */
[----:B------:R-:W-:-:S03]  /*38b0*/  ISETP.GE.U32.AND.EX P1, PT, R17, RZ, PT, P1 ;  /* 0x000000ff1100720c */ /* 0x000fc60003f26110 */
[----:B------:R-:W-:Y:S01]  /*38c0*/  FFMA R3, R2, R0, R3 ;  /* 0x0000000002037223 */ /* 0x000fe20000000003 */
[----:B--2---:R-:W-:Y:S09]  /*38d0*/  @!P2 BRA `(.L_x_39) ;  /* 0x000000000014a947 */ /* 0x004ff20003800000 */
[----:B------:R-:W-:Y:S01]  /*38e0*/  MOV R25, R4 ;  /* 0x0000000400197202 */ /* 0x000fe20000000f00 */
[----:B------:R-:W-:Y:S01]  /*38f0*/  IMAD.MOV.U32 R0, RZ, RZ, RZ ;  /* 0x000000ffff007224 */ /* 0x000fe200078e00ff */
[----:B------:R-:W-:-:S07]  /*3900*/  MOV R16, 0x3920 ;  /* 0x0000392000107802 */ /* 0x000fce0000000f00 */
[----:B------:R-:W-:Y:S05]  /*3910*/  CALL.REL.NOINC `($__internal_1_$__cuda_sm3x_div_rn_noftz_f32_slowpath) ;  /* 0x00000024006c7944 */ /* 0x000fea0003c00000 */
[----:B------:R-:W-:-:S07]  /*3920*/  MOV R3, R15 ;  /* 0x0000000f00037202 */ /* 0x000fce0000000f00 */
.L_x_39:
[----:B------:R-:W-:Y:S05]  /*3930*/  BSYNC.RECONVERGENT B3 ;  /* 0x0000000000037941 */ /* 0x000fea0003800200 */
.L_x_38:
[----:B------:R-:W-:Y:S01]  /*3940*/  UMOV UR8, URZ ;  /* 0x000000ff00087c82 */ /* 0x000fe20008000000 */
[----:B------:R-:W-:Y:S01]  /*3950*/  IMAD.MOV.U32 R2, RZ, RZ, -0x800000 ;  /* 0xff800000ff027424 */ /* 0x000fe200078e00ff */
[----:B------:R-:W-:Y:S06]  /*3960*/  @!P1 BRA `(.L_x_40) ;  /* 0x0000000000549947 */ /* 0x000fec0003800000 */
[----:B------:R-:W-:Y:S01]  /*3970*/  MOV R2, 0xff800000 ;  /* 0xff80000000027802 */ /* 0x000fe20000000f00 */
[----:B------:R-:W0:Y:S01]  /*3980*/  LDCU UR16, c[0x0][0x3cc] ;  /* 0x00007980ff1077ac */ /* 0x000e220008000800 */
[----:B------:R-:W-:Y:S01]  /*3990*/  UMOV UR8, URZ ;  /* 0x000000ff00087c82 */ /* 0x000fe20008000000 */
[----:B------:R-:W-:-:S05]  /*39a0*/  UMOV UR9, URZ ;  /* 0x000000ff00097c82 */ /* 0x000fca0008000000 */
.L_x_41:
[----:B-1----:R-:W-:Y:S01]  /*39b0*/  VIADD R0, R12, UR8 ;  /* 0x000000080c007c36 */ /* 0x002fe20008000000 */
[----:B------:R-:W-:Y:S01]  /*39c0*/  UIADD3 UR8, UP1, UPT, UR8, 0x8, URZ ;  /* 0x0000000808087890 */ /* 0x000fe2000ff3e0ff */
[----:B------:R-:W-:-:S03]  /*39d0*/  FMNMX R2, R3, R2, !PT ;  /* 0x0000000203027209 */ /* 0x000fc60007800000 */
[----:B------:R-:W-:Y:S01]  /*39e0*/  LEA R0, R0, UR15, 0x2 ;  /* 0x0000000f00007c11 */ /* 0x000fe2000f8e10ff */
[----:B------:R-:W-:Y:S02]  /*39f0*/  UIADD3.X UR9, UPT, UPT, URZ, UR9, URZ, UP1, !UPT ;  /* 0x00000009ff097290 */ /* 0x000fe40008ffe4ff */
[----:B------:R-:W-:Y:S02]  /*3a00*/  UISETP.NE.U32.AND UP1, UPT, UR8, UR12, UPT ;  /* 0x0000000c0800728c */ /* 0x000fe4000bf25070 */
[----:B------:R1:W-:Y:S02]  /*3a10*/  STS [R0], R3 ;  /* 0x0000000300007388 */ /* 0x0003e40000000800 */
[----:B0-----:R-:W-:Y:S02]  /*3a20*/  UISETP.NE.AND.EX UP1, UPT, UR9, UR16, UPT, UP1 ;  /* 0x000000100900728c */ /* 0x001fe4000bf25310 */
[----:B------:R1:W-:Y:S04]  /*3a30*/  STS [R0+0x4], R3 ;  /* 0x0000040300007388 */ /* 0x0003e80000000800 */
[----:B------:R1:W-:Y:S04]  /*3a40*/  STS [R0+0x8], R3 ;  /* 0x0000080300007388 */ /* 0x0003e80000000800 */
[----:B------:R1:W-:Y:S04]  /*3a50*/  STS [R0+0xc], R3 ;  /* 0x00000c0300007388 */ /* 0x0003e80000000800 */
[----:B------:R1:W-:Y:S04]  /*3a60*/  STS [R0+0x10], R3 ;  /* 0x0000100300007388 */ /* 0x0003e80000000800 */
[----:B------:R1:W-:Y:S04]  /*3a70*/  STS [R0+0x14], R3 ;  /* 0x0000140300007388 */ /* 0x0003e80000000800 */
[----:B------:R1:W-:Y:S04]  /*3a80*/  STS [R0+0x18], R3 ;  /* 0x0000180300007388 */ /* 0x0003e80000000800 */
[----:B------:R1:W-:Y:S01]  /*3a90*/  STS [R0+0x1c], R3 ;  /* 0x00001c0300007388 */ /* 0x0003e20000000800 */
[----:B------:R-:W-:Y:S05]  /*3aa0*/  BRA.U UP1, `(.L_x_41) ;  /* 0xfffffffd01c07547 */ /* 0x000fea000b83ffff */
[----:B------:R-:W-:-:S05]  /*3ab0*/  UMOV UR8, UR12 ;  /* 0x0000000c00087c82 */ /* 0x000fca0008000000 */
.L_x_40:
        /* <DEDUP_REMOVED lines=10> */
[----:B-1----:R-:W-:Y:S01]  /*3b60*/  IADD3 R0, PT, PT, R12, UR8, RZ ;  /* 0x000000080c007c10 */ /* 0x002fe2000fffe0ff */
[----:B------:R-:W-:Y:S01]  /*3b70*/  UIADD3 UR8, UPT, UPT, UR8, 0x4, URZ ;  /* 0x0000000408087890 */ /* 0x000fe2000fffe0ff */
[----:B------:R-:W-:Y:S02]  /*3b80*/  FMNMX R2, R2, R3, !PT ;  /* 0x0000000302027209 */ /* 0x000fe40007800000 */
[----:B------:R-:W-:-:S05]  /*3b90*/  LEA R0, R0, UR15, 0x2 ;  /* 0x0000000f00007c11 */ /* 0x000fca000f8e10ff */
[----:B------:R0:W-:Y:S04]  /*3ba0*/  STS [R0], R3 ;  /* 0x0000000300007388 */ /* 0x0001e80000000800 */
[----:B------:R0:W-:Y:S04]  /*3bb0*/  STS [R0+0x4], R3 ;  /* 0x0000040300007388 */ /* 0x0001e80000000800 */
[----:B------:R0:W-:Y:S04]  /*3bc0*/  STS [R0+0x8], R3 ;  /* 0x0000080300007388 */ /* 0x0001e80000000800 */
[----:B------:R0:W-:Y:S02]  /*3bd0*/  STS [R0+0xc], R3 ;  /* 0x00000c0300007388 */ /* 0x0001e40000000800 */
.L_x_42:
[----:B------:R-:W-:Y:S05]  /*3be0*/  BRA.U !UP2, `(.L_x_26) ;  /* 0x000000010a3c7547 */ /* 0x000fea000b800000 */
[----:B------:R-:W-:Y:S01]  /*3bf0*/  UISETP.NE.U32.AND UP1, UPT, UR29, 0x1, UPT ;  /* 0x000000011d00788c */ /* 0x000fe2000bf25070 */
[----:B------:R-:W-:-:S03]  /*3c00*/  ISETP.NE.U32.AND P1, PT, RZ, UR26, PT ;  /* 0x0000001aff007c0c */ /* 0x000fc6000bf25070 */
[----:B------:R-:W-:Y:S01]  /*3c10*/  UISETP.NE.AND.EX UP1, UPT, URZ, URZ, UPT, UP1 ;  /* 0x000000ffff00728c */ /* 0x000fe2000bf25310 */
[----:B------:R-:W-:-:S05]  /*3c20*/  ISETP.NE.AND.EX P1, PT, RZ, RZ, PT, P1 ;  /* 0x000000ffff00720c */ /* 0x000fca0003f25310 */
[----:B------:R-:W-:-:S13]  /*3c30*/  PLOP3.LUT P2, PT, PT, PT, UP1, 0x80, 0x8 ;  /* 0x000000000008781c */ /* 0x000fda0003f4f018 */
[----:B------:R-:W-:Y:S01]  /*3c40*/  @P2 VIADD R4, R12, UR8 ;  /* 0x000000080c042c36 */ /* 0x000fe20008000000 */
[----:B------:R-:W-:Y:S01]  /*3c50*/  @UP1 UIADD3 UR8, UPT, UPT, UR8, 0x2, URZ ;  /* 0x0000000208081890 */ /* 0x000fe2000fffe0ff */
[----:B------:R-:W-:-:S03]  /*3c60*/  @P2 FMNMX R2, R2, R3, !PT ;  /* 0x0000000302022209 */ /* 0x000fc60007800000 */
[----:B------:R-:W-:Y:S02]  /*3c70*/  @P2 LEA R4, R4, UR15, 0x2 ;  /* 0x0000000f04042c11 */ /* 0x000fe4000f8e10ff */
[----:B01----:R-:W-:Y:S02]  /*3c80*/  @P1 IADD3 R0, PT, PT, R12, UR8, RZ ;  /* 0x000000080c001c10 */ /* 0x003fe4000fffe0ff */
[----:B------:R-:W-:Y:S01]  /*3c90*/  @P1 FMNMX R2, R2, R3, !PT ;  /* 0x0000000302021209 */ /* 0x000fe20007800000 */
[----:B------:R2:W-:Y:S01]  /*3ca0*/  @P2 STS [R4], R3 ;  /* 0x0000000304002388 */ /* 0x0005e20000000800 */
[----:B------:R-:W-:-:S03]  /*3cb0*/  @P1 LEA R0, R0, UR15, 0x2 ;  /* 0x0000000f00001c11 */ /* 0x000fc6000f8e10ff */
[----:B------:R2:W-:Y:S04]  /*3cc0*/  @P2 STS [R4+0x4], R3 ;  /* 0x0000040304002388 */ /* 0x0005e80000000800 */
[----:B------:R2:W-:Y:S02]  /*3cd0*/  @P1 STS [R0], R3 ;  /* 0x0000000300001388 */ /* 0x0005e40000000800 */
.L_x_26:
[----:B------:R-:W-:Y:S01]  /*3ce0*/  IMAD.MOV.U32 R15, RZ, RZ, RZ ;  /* 0x000000ffff0f7224 */ /* 0x000fe200078e00ff */
[----:B------:R-:W-:Y:S06]  /*3cf0*/  @!P0 BRA `(.L_x_43) ;  /* 0x0000000400e48947 */ /* 0x000fec0003800000 */
[----:B------:R-:W3:Y:S01]  /*3d00*/  LDCU.64 UR16, c[0x0][0x3c8] ;  /* 0x00007900ff1077ac */ /* 0x000ee20008000a00 */
[----:B------:R-:W-:Y:S01]  /*3d10*/  HFMA2 R15, -RZ, RZ, 0, 0 ;  /* 0x00000000ff0f7431 */ /* 0x000fe200000001ff */
[----:B------:R-:W-:Y:S01]  /*3d20*/  UMOV UR8, URZ ;  /* 0x000000ff00087c82 */ /* 0x000fe20008000000 */
[----:B---3--:R-:W-:-:S04]  /*3d30*/  UISETP.GE.U32.AND UP1, UPT, UR16, 0x4, UPT ;  /* 0x000000041000788c */ /* 0x008fc8000bf26070 */
[----:B------:R-:W-:-:S09]  /*3d40*/  UISETP.GE.U32.AND.EX UP1, UPT, UR17, URZ, UPT, UP1 ;  /* 0x000000ff1100728c */ /* 0x000fd2000bf26110 */
[----:B------:R-:W-:Y:S05]  /*3d50*/  BRA.U !UP1, `(.L_x_44) ;  /* 0x0000000109f47547 */ /* 0x000fea000b800000 */
[----:B------:R-:W-:Y:S01]  /*3d60*/  IMAD.MOV.U32 R15, RZ, RZ, RZ ;  /* 0x000000ffff0f7224 */ /* 0x000fe200078e00ff */
[----:B------:R-:W-:Y:S01]  /*3d70*/  UMOV UR8, URZ ;  /* 0x000000ff00087c82 */ /* 0x000fe20008000000 */
[----:B------:R-:W-:-:S05]  /*3d80*/  UMOV UR9, URZ ;  /* 0x000000ff00097c82 */ /* 0x000fca0008000000 */
.L_x_45:
[----:B0123--:R-:W-:Y:S01]  /*3d90*/  IADD3 R0, PT, PT, R12, UR8, RZ ;  /* 0x000000080c007c10 */ /* 0x00ffe2000fffe0ff */
[----:B------:R-:W-:Y:S02]  /*3da0*/  HFMA2 R24, -RZ, RZ, 3.7421875, 0 ;  /* 0x437c0000ff187431 */ /* 0x000fe400000001ff */
[----:B------:R-:W-:Y:S01]  /*3db0*/  IMAD.MOV.U32 R22, RZ, RZ, 0x3bbb989d ;  /* 0x3bbb989dff167424 */ /* 0x000fe200078e00ff */
[----:B------:R-:W-:Y:S01]  /*3dc0*/  UIADD3 UR8, UP1, UPT, UR8, 0x4, URZ ;  /* 0x0000000408087890 */ /* 0x000fe2000ff3e0ff */
[----:B------:R-:W-:-:S03]  /*3dd0*/  LEA R0, R0, UR15, 0x2 ;  /* 0x0000000f00007c11 */ /* 0x000fc6000f8e10ff */
[----:B------:R-:W-:Y:S02]  /*3de0*/  UIADD3.X UR9, UPT, UPT, URZ, UR9, URZ, UP1, !UPT ;  /* 0x00000009ff097290 */ /* 0x000fe40008ffe4ff */
[----:B------:R-:W0:Y:S01]  /*3df0*/  LDS R3, [R0] ;  /* 0x0000000000037984 */ /* 0x000e220000000800 */
[----:B------:R-:W-:-:S03]  /*3e00*/  UISETP.NE.U32.AND UP1, UPT, UR8, UR10, UPT ;  /* 0x0000000a0800728c */ /* 0x000fc6000bf25070 */
[----:B------:R-:W1:Y:S01]  /*3e10*/  LDS R17, [R0+0x4] ;  /* 0x0000040000117984 */ /* 0x000e620000000800 */
[----:B------:R-:W-:-:S03]  /*3e20*/  UISETP.NE.AND.EX UP1, UPT, UR9, UR17, UPT, UP1 ;  /* 0x000000110900728c */ /* 0x000fc6000bf25310 */
[----:B------:R-:W2:Y:S04]  /*3e30*/  LDS R21, [R0+0x8] ;  /* 0x0000080000157984 */ /* 0x000ea80000000800 */
[----:B------:R-:W3:Y:S01]  /*3e40*/  LDS R23, [R0+0xc] ;  /* 0x00000c0000177984 */ /* 0x000ee20000000800 */
[----:B0-----:R-:W-:-:S04]  /*3e50*/  FADD R5, R3, -R2 ;  /* 0x8000000203057221 */ /* 0x001fc80000000000 */
[----:B------:R-:W-:Y:S01]  /*3e60*/  FFMA.SAT R3, R5, R22, 0.5 ;  /* 0x3f00000005037423 */ /* 0x000fe20000002016 */
[----:B-1----:R-:W-:-:S03]  /*3e70*/  FADD R17, R17, -R2 ;  /* 0x8000000211117221 */ /* 0x002fc60000000000 */
[----:B------:R-:W-:Y:S01]  /*3e80*/  FFMA.RM R3, R3, R24, 12582913 ;  /* 0x4b40000103037423 */ /* 0x000fe20000004018 */
[--C-:B--2---:R-:W-:Y:S01]  /*3e90*/  FADD R16, R21, -R2.reuse ;  /* 0x8000000215107221 */ /* 0x104fe20000000000 */
[-C--:B------:R-:W-:Y:S02]  /*3ea0*/  FFMA.SAT R4, R17, R22.reuse, 0.5 ;  /* 0x3f00000011047423 */ /* 0x080fe40000002016 */
[----:B------:R-:W-:Y:S01]  /*3eb0*/  FADD R6, R3, -12583039 ;  /* 0xcb40007f03067421 */ /* 0x000fe20000000000 */
[----:B---3--:R-:W-:Y:S01]  /*3ec0*/  FADD R23, R23, -R2 ;  /* 0x8000000217177221 */ /* 0x008fe20000000000 */
[----:B------:R-:W-:Y:S01]  /*3ed0*/  FFMA.SAT R21, R16, R22, 0.5 ;  /* 0x3f00000010157423 */ /* 0x000fe20000002016 */
[----:B------:R-:W-:Y:S01]  /*3ee0*/  FFMA.RM R4, R4, R24, 12582913 ;  /* 0x4b40000104047423 */ /* 0x000fe20000004018 */
[----:B------:R-:W-:Y:S01]  /*3ef0*/  FFMA R6, R5, 1.4426950216293334961, -R6 ;  /* 0x3fb8aa3b05067823 */ /* 0x000fe20000000806 */
[----:B------:R-:W-:Y:S01]  /*3f00*/  FFMA.SAT R22, R23, R22, 0.5 ;  /* 0x3f00000017167423 */ /* 0x000fe20000002016 */
[----:B------:R-:W-:-:S02]  /*3f10*/  IMAD.SHL.U32 R3, R3, 0x800000, RZ ;  /* 0x0080000003037824 */ /* 0x000fc400078e00ff */
[----:B------:R-:W-:Y:S01]  /*3f20*/  FADD R20, R4, -12583039 ;  /* 0xcb40007f04147421 */ /* 0x000fe20000000000 */
[----:B------:R-:W-:Y:S01]  /*3f30*/  FFMA R6, R5, 1.925963033500011079e-08, R6 ;  /* 0x32a5706005067823 */ /* 0x000fe20000000006 */
[-C--:B------:R-:W-:Y:S01]  /*3f40*/  FFMA.RM R5, R21, R24.reuse, 12582913 ;  /* 0x4b40000115057423 */ /* 0x080fe20000004018 */
[----:B------:R-:W-:Y:S01]  /*3f50*/  FFMA.RM R22, R22, R24, 12582913 ;  /* 0x4b40000116167423 */ /* 0x000fe20000004018 */
[----:B------:R-:W-:Y:S01]  /*3f60*/  FFMA R20, R17, 1.4426950216293334961, -R20 ;  /* 0x3fb8aa3b11147823 */ /* 0x000fe20000000814 */
[----:B------:R-:W-:Y:S01]  /*3f70*/  SHF.L.U32 R4, R4, 0x17, RZ ;  /* 0x0000001704047819 */ /* 0x000fe200000006ff */
[----:B------:R-:W-:Y:S01]  /*3f80*/  FADD R21, R5, -12583039 ;  /* 0xcb40007f05157421 */ /* 0x000fe20000000000 */
[----:B------:R-:W-:Y:S01]  /*3f90*/  FADD R24, R22, -12583039 ;  /* 0xcb40007f16187421 */ /* 0x000fe20000000000 */
[----:B------:R-:W-:Y:S01]  /*3fa0*/  FFMA R20, R17, 1.925963033500011079e-08, R20 ;  /* 0x32a5706011147823 */ /* 0x000fe20000000014 */
[----:B------:R-:W0:Y:S01]  /*3fb0*/  MUFU.EX2 R6, R6 ;  /* 0x0000000600067308 */ /* 0x000e220000000800 */
[----:B------:R-:W-:Y:S01]  /*3fc0*/  FFMA R21, R16, 1.4426950216293334961, -R21 ;  /* 0x3fb8aa3b10157823 */ /* 0x000fe20000000815 */
[----:B------:R-:W-:Y:S01]  /*3fd0*/  FFMA R24, R23, 1.4426950216293334961, -R24 ;  /* 0x3fb8aa3b17187823 */ /* 0x000fe20000000818 */
[----:B------:R-:W-:Y:S01]  /*3fe0*/  SHF.L.U32 R22, R22, 0x17, RZ ;  /* 0x0000001716167819 */ /* 0x000fe200000006ff */
[----:B------:R-:W-:-:S02]  /*3ff0*/  IMAD.SHL.U32 R5, R5, 0x800000, RZ ;  /* 0x0080000005057824 */ /* 0x000fc400078e00ff */
[----:B------:R-:W-:Y:S01]  /*4000*/  FFMA R21, R16, 1.925963033500011079e-08, R21 ;  /* 0x32a5706010157823 */ /* 0x000fe20000000015 */
[----:B------:R-:W-:Y:S01]  /*4010*/  FFMA R24, R23, 1.925963033500011079e-08, R24 ;  /* 0x32a5706017187823 */ /* 0x000fe20000000018 */
[----:B------:R-:W1:Y:S08]  /*4020*/  MUFU.EX2 R17, R20 ;  /* 0x0000001400117308 */ /* 0x000e700000000800 */
[----:B------:R-:W2:Y:S01]  /*4030*/  MUFU.EX2 R16, R21 ;  /* 0x0000001500107308 */ /* 0x000ea20000000800 */
[----:B0-----:R-:W-:-:S04]  /*4040*/  FMUL R3, R3, R6 ;  /* 0x0000000603037220 */ /* 0x001fc80000400000 */
[----:B------:R-:W-:Y:S01]  /*4050*/  FADD R15, R3, R15 ;  /* 0x0000000f030f7221 */ /* 0x000fe20000000000 */
[----:B------:R3:W-:Y:S02]  /*4060*/  STS [R0], R3 ;  /* 0x0000000300007388 */ /* 0x0007e40000000800 */
[----:B------:R-:W0:Y:S01]  /*4070*/  MUFU.EX2 R23, R24 ;  /* 0x0000001800177308 */ /* 0x000e220000000800 */
[----:B-1----:R-:W-:-:S04]  /*4080*/  FMUL R4, R4, R17 ;  /* 0x0000001104047220 */ /* 0x002fc80000400000 */
[----:B------:R-:W-:Y:S01]  /*4090*/  FADD R15, R15, R4 ;  /* 0x000000040f0f7221 */ /* 0x000fe20000000000 */
[----:B------:R3:W-:Y:S01]  /*40a0*/  STS [R0+0x4], R4 ;  /* 0x0000040400007388 */ /* 0x0007e20000000800 */
[----:B--2---:R-:W-:-:S04]  /*40b0*/  FMUL R5, R5, R16 ;  /* 0x0000001005057220 */ /* 0x004fc80000400000 */
[----:B------:R-:W-:Y:S01]  /*40c0*/  FADD R15, R15, R5 ;  /* 0x000000050f0f7221 */ /* 0x000fe20000000000 */
[----:B------:R3:W-:Y:S01]  /*40d0*/  STS [R0+0x8], R5 ;  /* 0x0000080500007388 */ /* 0x0007e20000000800 */
[----:B0-----:R-:W-:-:S04]  /*40e0*/  FMUL R22, R22, R23 ;  /* 0x0000001716167220 */ /* 0x001fc80000400000 */
[----:B------:R-:W-:Y:S01]  /*40f0*/  FADD R15, R15, R22 ;  /* 0x000000160f0f7221 */ /* 0x000fe20000000000 */
[----:B------:R3:W-:Y:S01]  /*4100*/  STS [R0+0xc], R22 ;  /* 0x00000c1600007388 */ /* 0x0007e20000000800 */
[----:B------:R-:W-:Y:S05]  /*4110*/  BRA.U UP1, `(.L_x_45) ;  /* 0xfffffffd011c7547 */ /* 0x000fea000b83ffff */
[----:B------:R-:W-:-:S05]  /*4120*/  UMOV UR8, UR10 ;  /* 0x0000000a00087c82 */ /* 0x000fca0008000000 */
.L_x_44:
[----:B------:R-:W-:-:S04]  /*4130*/  UISETP.NE.U32.AND UP1, UPT, UR29, URZ, UPT ;  /* 0x000000ff1d00728c */ /* 0x000fc8000bf25070 */
[----:B------:R-:W-:-:S09]  /*4140*/  UISETP.NE.AND.EX UP1, UPT, URZ, URZ, UPT, UP1 ;  /* 0x000000ffff00728c */ /* 0x000fd2000bf25310 */
[----:B------:R-:W-:Y:S05]  /*4150*/  BRA.U !UP1, `(.L_x_43) ;  /* 0x0000000109cc7547 */ /* 0x000fea000b800000 */
[----:B------:R-:W-:Y:S02]  /*4160*/  UISETP.NE.U32.AND UP2, UPT, UR29, 0x1, UPT ;  /* 0x000000011d00788c */ /* 0x000fe4000bf45070 */
[----:B------:R-:W-:Y:S02]  /*4170*/  UISETP.NE.U32.AND UP1, UPT, UR26, URZ, UPT ;  /* 0x000000ff1a00728c */ /* 0x000fe4000bf25070 */
[----:B------:R-:W-:Y:S02]  /*4180*/  UISETP.NE.AND.EX UP2, UPT, URZ, URZ, UPT, UP2 ;  /* 0x000000ffff00728c */ /* 0x000fe4000bf45320 */
[----:B------:R-:W-:-:S07]  /*4190*/  UISETP.NE.AND.EX UP1, UPT, URZ, URZ, UPT, UP1 ;  /* 0x000000ffff00728c */ /* 0x000fce000bf25310 */
[----:B------:R-:W-:Y:S05]  /*41a0*/  BRA.U !UP2, `(.L_x_46) ;  /* 0x000000010a747547 */ /* 0x000fea000b800000 */
[----:B0123--:R-:W-:Y:S01]  /*41b0*/  VIADD R0, R12, UR8 ;  /* 0x000000080c007c36 */ /* 0x00ffe20008000000 */
[----:B------:R-:W-:Y:S01]  /*41c0*/  MOV R16, 0x3bbb989d ;  /* 0x3bbb989d00107802 */ /* 0x000fe20000000f00 */
[----:B------:R-:W-:Y:S01]  /*41d0*/  IMAD.MOV.U32 R17, RZ, RZ, 0x437c0000 ;  /* 0x437c0000ff117424 */ /* 0x000fe200078e00ff */
[----:B------:R-:W-:Y:S02]  /*41e0*/  UIADD3 UR8, UPT, UPT, UR8, 0x2, URZ ;  /* 0x0000000208087890 */ /* 0x000fe4000fffe0ff */
[----:B------:R-:W-:-:S05]  /*41f0*/  LEA R0, R0, UR15, 0x2 ;  /* 0x0000000f00007c11 */ /* 0x000fca000f8e10ff */
[----:B------:R-:W0:Y:S04]  /*4200*/  LDS R3, [R0] ;  /* 0x0000000000037984 */ /* 0x000e280000000800 */
[----:B------:R-:W1:Y:S01]  /*4210*/  LDS R5, [R0+0x4] ;  /* 0x0000040000057984 */ /* 0x000e620000000800 */
[--C-:B0-----:R-:W-:Y:S01]  /*4220*/  FADD R3, R3, -R2.reuse ;  /* 0x8000000203037221 */ /* 0x101fe20000000000 */
[----:B-1----:R-:W-:-:S03]  /*4230*/  FADD R5, R5, -R2 ;  /* 0x8000000205057221 */ /* 0x002fc60000000000 */
[-C--:B------:R-:W-:Y:S01]  /*4240*/  FFMA.SAT R4, R3, R16.reuse, 0.5 ;  /* 0x3f00000003047423 */ /* 0x080fe20000002010 */
[----:B------:R-:W-:-:S03]  /*4250*/  FFMA.SAT R16, R5, R16, 0.5 ;  /* 0x3f00000005107423 */ /* 0x000fc60000002010 */
[-C--:B------:R-:W-:Y:S01]  /*4260*/  FFMA.RM R4, R4, R17.reuse, 12582913 ;  /* 0x4b40000104047423 */ /* 0x080fe20000004011 */
[----:B------:R-:W-:-:S03]  /*4270*/  FFMA.RM R16, R16, R17, 12582913 ;  /* 0x4b40000110107423 */ /* 0x000fc60000004011 */
[C---:B------:R-:W-:Y:S01]  /*4280*/  FADD R6, R4.reuse, -12583039 ;  /* 0xcb40007f04067421 */ /* 0x040fe20000000000 */
[----:B------:R-:W-:Y:S01]  /*4290*/  SHF.L.U32 R4, R4, 0x17, RZ ;  /* 0x0000001704047819 */ /* 0x000fe200000006ff */
[C---:B------:R-:W-:Y:S02]  /*42a0*/  FADD R20, R16.reuse, -12583039 ;  /* 0xcb40007f10147421 */ /* 0x040fe40000000000 */
[----:B------:R-:W-:Y:S01]  /*42b0*/  FFMA R6, R3, 1.4426950216293334961, -R6 ;  /* 0x3fb8aa3b03067823 */ /* 0x000fe20000000806 */
[----:B------:R-:W-:Y:S02]  /*42c0*/  IMAD.SHL.U32 R16, R16, 0x800000, RZ ;  /* 0x0080000010107824 */ /* 0x000fe400078e00ff */
[----:B------:R-:W-:Y:S01]  /*42d0*/  FFMA R20, R5, 1.4426950216293334961, -R20 ;  /* 0x3fb8aa3b05147823 */ /* 0x000fe20000000814 */
[----:B------:R-:W-:-:S03]  /*42e0*/  FFMA R6, R3, 1.925963033500011079e-08, R6 ;  /* 0x32a5706003067823 */ /* 0x000fc60000000006 */
[----:B------:R-:W-:Y:S01]  /*42f0*/  FFMA R20, R5, 1.925963033500011079e-08, R20 ;  /* 0x32a5706005147823 */ /* 0x000fe20000000014 */
[----:B------:R-:W0:Y:S08]  /*4300*/  MUFU.EX2 R3, R6 ;  /* 0x0000000600037308 */ /* 0x000e300000000800 */
[----:B------:R-:W1:Y:S01]  /*4310*/  MUFU.EX2 R5, R20 ;  /* 0x0000001400057308 */ /* 0x000e620000000800 */
[----:B0-----:R-:W-:-:S04]  /*4320*/  FMUL R3, R4, R3 ;  /* 0x0000000304037220 */ /* 0x001fc80000400000 */
[----:B------:R-:W-:Y:S01]  /*4330*/  FADD R15, R15, R3 ;  /* 0x000000030f0f7221 */ /* 0x000fe20000000000 */
[----:B------:R4:W-:Y:S01]  /*4340*/  STS [R0], R3 ;  /* 0x0000000300007388 */ /* 0x0009e20000000800 */
[----:B-1----:R-:W-:-:S04]  /*4350*/  FMUL R5, R16, R5 ;  /* 0x0000000510057220 */ /* 0x002fc80000400000 */
[----:B------:R-:W-:Y:S01]  /*4360*/  FADD R15, R15, R5 ;  /* 0x000000050f0f7221 */ /* 0x000fe20000000000 */
[----:B------:R4:W-:Y:S06]  /*4370*/  STS [R0+0x4], R5 ;  /* 0x0000040500007388 */ /* 0x0009ec0000000800 */
.L_x_46:
[----:B------:R-:W-:Y:S05]  /*4380*/  BRA.U !UP1, `(.L_x_43) ;  /* 0x0000000109407547 */ /* 0x000fea000b800000 */
[----:B01234-:R-:W-:Y:S01]  /*4390*/  IADD3 R0, PT, PT, R12, UR8, RZ ;  /* 0x000000080c007c10 */ /* 0x01ffe2000fffe0ff */
[----:B------:R-:W-:Y:S02]  /*43a0*/  HFMA2 R5, -RZ, RZ, 3.7421875, 0 ;  /* 0x437c0000ff057431 */ /* 0x000fe400000001ff */
[----:B------:R-:W-:Y:S01]  /*43b0*/  IMAD.MOV.U32 R4, RZ, RZ, 0x3bbb989d ;  /* 0x3bbb989dff047424 */ /* 0x000fe200078e00ff */
[----:B------:R-:W-:-:S05]  /*43c0*/  LEA R0, R0, UR15, 0x2 ;  /* 0x0000000f00007c11 */ /* 0x000fca000f8e10ff */
[----:B------:R-:W0:Y:S02]  /*43d0*/  LDS R3, [R0] ;  /* 0x0000000000037984 */ /* 0x000e240000000800 */
[----:B0-----:R-:W-:-:S04]  /*43e0*/  FADD R3, R3, -R2 ;  /* 0x8000000203037221 */ /* 0x001fc80000000000 */
[----:B------:R-:W-:-:S04]  /*43f0*/  FFMA.SAT R4, R3, R4, 0.5 ;  /* 0x3f00000003047423 */ /* 0x000fc80000002004 */
[----:B------:R-:W-:-:S04]  /*4400*/  FFMA.RM R4, R4, R5, 12582913 ;  /* 0x4b40000104047423 */ /* 0x000fc80000004005 */
[C---:B------:R-:W-:Y:S01]  /*4410*/  FADD R6, R4.reuse, -12583039 ;  /* 0xcb40007f04067421 */ /* 0x040fe20000000000 */
[----:B------:R-:W-:-:S03]  /*4420*/  IMAD.SHL.U32 R4, R4, 0x800000, RZ ;  /* 0x0080000004047824 */ /* 0x000fc600078e00ff */
[----:B------:R-:W-:-:S04]  /*4430*/  FFMA R6, R3, 1.4426950216293334961, -R6 ;  /* 0x3fb8aa3b03067823 */ /* 0x000fc80000000806 */
[----:B------:R-:W-:-:S04]  /*4440*/  FFMA R6, R3, 1.925963033500011079e-08, R6 ;  /* 0x32a5706003067823 */ /* 0x000fc80000000006 */
[----:B------:R-:W0:Y:S02]  /*4450*/  MUFU.EX2 R3, R6 ;  /* 0x0000000600037308 */ /* 0x000e240000000800 */
[----:B0-----:R-:W-:-:S04]  /*4460*/  FMUL R3, R4, R3 ;  /* 0x0000000304037220 */ /* 0x001fc80000400000 */
[----:B------:R-:W-:Y:S01]  /*4470*/  FADD R15, R15, R3 ;  /* 0x000000030f0f7221 */ /* 0x000fe20000000000 */
[----:B------:R0:W-:Y:S06]  /*4480*/  STS [R0], R3 ;  /* 0x0000000300007388 */ /* 0x0001ec0000000800 */
.L_x_43:
[----:B01234-:R-:W0:Y:S01]  /*4490*/  LDS R0, [R9] ;  /* 0x0000000009007984 */ /* 0x01fe220000000800 */
[----:B------:R-:W-:Y:S01]  /*44a0*/  MOV R3, 0x3bbb989d ;  /* 0x3bbb989d00037802 */ /* 0x000fe20000000f00 */
[----:B------:R-:W-:Y:S02]  /*44b0*/  IMAD.MOV.U32 R17, RZ, RZ, 0x437c0000 ;  /* 0x437c0000ff117424 */ /* 0x000fe400078e00ff */
[----:B------:R-:W1:Y:S01]  /*44c0*/  LDS R6, [R8] ;  /* 0x0000000008067984 */ /* 0x000e620000000800 */
[----:B0-----:R-:W-:-:S05]  /*44d0*/  FMNMX R5, R0, R2, !PT ;  /* 0x0000000200057209 */ /* 0x001fca0007800000 */
[----:B------:R-:W-:Y:S01]  /*44e0*/  FADD R4, -R5, R2 ;  /* 0x0000000205047221 */ /* 0x000fe20000000100 */
[----:B------:R-:W-:-:S03]  /*44f0*/  FADD R0, R0, -R5 ;  /* 0x8000000500007221 */ /* 0x000fc60000000000 */
[----:B------:R-:W-:-:S04]  /*4500*/  FFMA.SAT R2, R4, R3, 0.5 ;  /* 0x3f00000004027423 */ /* 0x000fc80000002003 */
[----:B------:R-:W-:Y:S01]  /*4510*/  FFMA.RM R16, R2, R17, 12582913 ;  /* 0x4b40000102107423 */ /* 0x000fe20000004011 */
[----:B------:R-:W-:-:S03]  /*4520*/  FFMA.SAT R2, R0, R3, 0.5 ;  /* 0x3f00000000027423 */ /* 0x000fc60000002003 */
[----:B------:R-:W-:Y:S01]  /*4530*/  FADD R3, R16, -12583039 ;  /* 0xcb40007f10037421 */ /* 0x000fe20000000000 */
[----:B------:R-:W-:-:S03]  /*4540*/  FFMA.RM R2, R2, R17, 12582913 ;  /* 0x4b40000102027423 */ /* 0x000fc60000004011 */
[----:B------:R-:W-:Y:S01]  /*4550*/  FFMA R17, R4, 1.4426950216293334961, -R3 ;  /* 0x3fb8aa3b04117823 */ /* 0x000fe20000000803 */
[----:B------:R-:W-:-:S03]  /*4560*/  FADD R3, R2, -12583039 ;  /* 0xcb40007f02037421 */ /* 0x000fc60000000000 */
[----:B------:R-:W-:Y:S01]  /*4570*/  FFMA R17, R4, 1.925963033500011079e-08, R17 ;  /* 0x32a5706004117823 */ /* 0x000fe20000000011 */
[----:B------:R-:W-:Y:S01]  /*4580*/  FFMA R3, R0, 1.4426950216293334961, -R3 ;  /* 0x3fb8aa3b00037823 */ /* 0x000fe20000000803 */
[----:B------:R-:W-:-:S03]  /*4590*/  SHF.L.U32 R4, R16, 0x17, RZ ;  /* 0x0000001710047819 */ /* 0x000fc600000006ff */
[----:B------:R-:W-:Y:S01]  /*45a0*/  FFMA R0, R0, 1.925963033500011079e-08, R3 ;  /* 0x32a5706000007823 */ /* 0x000fe20000000003 */
[----:B------:R-:W0:Y:S01]  /*45b0*/  MUFU.EX2 R17, R17 ;  /* 0x0000001100117308 */ /* 0x000e220000000800 */
[----:B------:R-:W-:-:S07]  /*45c0*/  IMAD.SHL.U32 R3, R2, 0x800000, RZ ;  /* 0x0080000002037824 */ /* 0x000fce00078e00ff */
[----:B------:R-:W2:Y:S01]  /*45d0*/  MUFU.EX2 R0, R0 ;  /* 0x0000000000007308 */ /* 0x000ea20000000800 */
[----:B0-----:R-:W-:-:S04]  /*45e0*/  FMUL R4, R4, R17 ;  /* 0x0000001104047220 */ /* 0x001fc80000400000 */
[----:B------:R-:W-:Y:S01]  /*45f0*/  FMUL R15, R4, R15 ;  /* 0x0000000f040f7220 */ /* 0x000fe20000400000 */
[----:B--2---:R-:W-:-:S04]  /*4600*/  FMUL R3, R3, R0 ;  /* 0x0000000003037220 */ /* 0x004fc80000400000 */
[----:B-1----:R-:W-:Y:S01]  /*4610*/  FFMA R2, R6, R3, R15 ;  /* 0x0000000306027223 */ /* 0x002fe2000000000f */
[----:B------:R-:W-:Y:S06]  /*4620*/  BRA.U !UP0, `(.L_x_47) ;  /* 0x00000015086c7547 */ /* 0x000fec000b800000 */
[----:B------:R-:W-:Y:S05]  /*4630*/  @!P0 BRA `(.L_x_48) ;  /* 0x0000000800748947 */ /* 0x000fea0003800000 */
[----:B------:R-:W-:-:S07]  /*4640*/  CS2R R20, SRZ ;  /* 0x0000000000147805 */ /* 0x000fce000001ff00 */
.L_x_56:
[----:B------:R-:W0:Y:S01]  /*4650*/  LDC.64 R16, c[0x0][0x3c8] ;  /* 0x0000f200ff107b82 */ /* 0x000e220000000a00 */
[----:B------:R-:W-:Y:S01]  /*4660*/  MOV R35, RZ ;  /* 0x000000ff00237202 */ /* 0x000fe20000000f00 */
[----:B------:R-:W-:Y:S01]  /*4670*/  IMAD.MOV.U32 R15, RZ, RZ, RZ ;  /* 0x000000ffff0f7224 */ /* 0x000fe200078e00ff */
[----:B0-----:R-:W-:-:S04]  /*4680*/  ISETP.GE.U32.AND P0, PT, R16, 0x8, PT ;  /* 0x000000081000780c */ /* 0x001fc80003f06070 */
[----:B------:R-:W-:-:S13]  /*4690*/  ISETP.GE.U32.AND.EX P0, PT, R17, RZ, PT, P0 ;  /* 0x000000ff1100720c */ /* 0x000fda0003f06100 */
[----:B------:R-:W-:Y:S05]  /*46a0*/  @!P0 BRA `(.L_x_49) ;  /* 0x0000000000d08947 */ /* 0x000fea0003800000 */
[----:B------:R-:W-:Y:S02]  /*46b0*/  HFMA2 R35, -RZ, RZ, 0, 0 ;  /* 0x00000000ff237431 */ /* 0x000fe400000001ff */
[----:B------:R-:W-:Y:S01]  /*46c0*/  IMAD.MOV.U32 R15, RZ, RZ, RZ ;  /* 0x000000ffff0f7224 */ /* 0x000fe200078e00ff */
[----:B------:R-:W-:-:S07]  /*46d0*/  MOV R0, RZ ;  /* 0x000000ff00007202 */ /* 0x000fce0000000f00 */
.L_x_50:
[----:B------:R-:W0:Y:S01]  /*46e0*/  LDC R22, c[0x0][0x3b8] ;  /* 0x0000ee00ff167b82 */ /* 0x000e220000000800 */
[----:B------:R-:W-:-:S05]  /*46f0*/  IMAD.IADD R16, R15, 0x1, R12 ;  /* 0x000000010f107824 */ /* 0x000fca00078e020c */
[----:B------:R-:W-:-:S05]  /*4700*/  LEA R16, R16, UR15, 0x2 ;  /* 0x0000000f10107c11 */ /* 0x000fca000f8e10ff */
[----:B------:R-:W-:Y:S04]  /*4710*/  LDS R24, [R16] ;  /* 0x0000000010187984 */ /* 0x000fe80000000800 */
[----:B------:R-:W-:Y:S04]  /*4720*/  LDS R25, [R16+0x4] ;  /* 0x0000040010197984 */ /* 0x000fe80000000800 */
[----:B------:R-:W-:Y:S04]  /*4730*/  LDS R33, [R16+0x14] ;  /* 0x0000140010217984 */ /* 0x000fe80000000800 */
[----:B------:R-:W-:Y:S01]  /*4740*/  LDS R32, [R16+0x1c] ;  /* 0x00001c0010207984 */ /* 0x000fe20000000800 */
[C---:B0-----:R-:W-:Y:S01]  /*4750*/  IMAD R27, R15.reuse, R22, R20 ;  /* 0x000000160f1b7224 */ /* 0x041fe200078e0214 */
[----:B------:R-:W-:-:S04]  /*4760*/  IADD3 R15, P0, PT, R15, 0x8, RZ ;  /* 0x000000080f0f7810 */ /* 0x000fc80007f1e0ff */
[C---:B------:R-:W-:Y:S01]  /*4770*/  LEA R23, R27.reuse, UR33, 0x2 ;  /* 0x000000211b177c11 */ /* 0x040fe2000f8e10ff */
[----:B------:R-:W-:Y:S01]  /*4780*/  IMAD.X R0, RZ, RZ, R0, P0 ;  /* 0x000000ffff007224 */ /* 0x000fe200000e0600 */
[----:B------:R-:W-:Y:S02]  /*4790*/  IADD3 R27, PT, PT, R27, R22, RZ ;  /* 0x000000161b1b7210 */ /* 0x000fe40007ffe0ff */
[----:B------:R-:W-:Y:S02]  /*47a0*/  ISETP.NE.U32.AND P0, PT, R15, UR12, PT ;  /* 0x0000000c0f007c0c */ /* 0x000fe4000bf05070 */
[C---:B------:R-:W-:Y:S01]  /*47b0*/  LEA R26, R27.reuse, UR33, 0x2 ;  /* 0x000000211b1a7c11 */ /* 0x040fe2000f8e10ff */
[----:B------:R-:W0:Y:S01]  /*47c0*/  LDS R23, [R23] ;  /* 0x0000000017177984 */ /* 0x000e220000000800 */
[----:B------:R-:W-:Y:S01]  /*47d0*/  IMAD.IADD R27, R27, 0x1, R22 ;  /* 0x000000011b1b7824 */ /* 0x000fe200078e0216 */
[----:B------:R-:W-:-:S03]  /*47e0*/  ISETP.NE.AND.EX P0, PT, R0, R17, PT, P0 ;  /* 0x000000110000720c */ /* 0x000fc60003f05300 */
[----:B------:R-:W1:Y:S01]  /*47f0*/  LDS R26, [R26] ;  /* 0x000000001a1a7984 */ /* 0x000e620000000800 */
[C---:B------:R-:W-:Y:S02]  /*4800*/  IADD3 R29, PT, PT, R27.reuse, R22, RZ ;  /* 0x000000161b1d7210 */ /* 0x040fe40007ffe0ff */
[----:B------:R-:W-:Y:S02]  /*4810*/  LEA R27, R27, UR33, 0x2 ;  /* 0x000000211b1b7c11 */ /* 0x000fe4000f8e10ff */
[C---:B------:R-:W-:Y:S01]  /*4820*/  LEA R28, R29.reuse, UR33, 0x2 ;  /* 0x000000211d1c7c11 */ /* 0x040fe2000f8e10ff */
[----:B------:R-:W-:-:S03]  /*4830*/  IMAD.IADD R31, R29, 0x1, R22 ;  /* 0x000000011d1f7824 */ /* 0x000fc600078e0216 */
[----:B------:R-:W-:Y:S02]  /*4840*/  LDS R27, [R27] ;  /* 0x000000001b1b7984 */ /* 0x000fe40000000800 */
[C---:B------:R-:W-:Y:S02]  /*4850*/  LEA R29, R31.reuse, UR33, 0x2 ;  /* 0x000000211f1d7c11 */ /* 0x040fe4000f8e10ff */
[-C--:B------:R-:W-:Y:S01]  /*4860*/  IADD3 R30, PT, PT, R31, R22.reuse, RZ ;  /* 0x000000161f1e7210 */ /* 0x080fe20007ffe0ff */
[----:B------:R-:W-:Y:S01]  /*4870*/  LDS R28, [R28] ;  /* 0x000000001c1c7984 */ /* 0x000fe20000000800 */
[----:B------:R-:W-:Y:S02]  /*4880*/  IMAD R31, R22, 0x2, R31 ;  /* 0x00000002161f7824 */ /* 0x000fe400078e021f */
[----:B------:R-:W-:Y:S01]  /*4890*/  LEA R30, R30, UR33, 0x2 ;  /* 0x000000211e1e7c11 */ /* 0x000fe2000f8e10ff */
[----:B------:R-:W-:Y:S02]  /*48a0*/  LDS R29, [R29] ;  /* 0x000000001d1d7984 */ /* 0x000fe40000000800 */
[----:B------:R-:W-:-:S02]  /*48b0*/  IADD3 R22, PT, PT, R31, R22, RZ ;  /* 0x000000161f167210 */ /* 0x000fc40007ffe0ff */
[----:B------:R-:W-:Y:S01]  /*48c0*/  LEA R31, R31, UR33, 0x2 ;  /* 0x000000211f1f7c11 */ /* 0x000fe2000f8e10ff */
[----:B------:R-:W-:Y:S01]  /*48d0*/  LDS R30, [R30] ;  /* 0x000000001e1e7984 */ /* 0x000fe20000000800 */
[----:B------:R-:W-:-:S03]  /*48e0*/  LEA R34, R22, UR33, 0x2 ;  /* 0x0000002116227c11 */ /* 0x000fc6000f8e10ff */
[----:B------:R-:W-:Y:S04]  /*48f0*/  LDS R22, [R16+0x18] ;  /* 0x0000180010167984 */ /* 0x000fe80000000800 */
[----:B------:R-:W-:Y:S01]  /*4900*/  LDS R31, [R31] ;  /* 0x000000001f1f7984 */ /* 0x000fe20000000800 */
[----:B0-----:R-:W-:-:S03]  /*4910*/  FFMA R24, R24, R23, R35 ;  /* 0x0000001718187223 */ /* 0x001fc60000000023 */
[----:B------:R-:W-:Y:S01]  /*4920*/  LDS R23, [R16+0xc] ;  /* 0x00000c0010177984 */ /* 0x000fe20000000800 */
[----:B-1----:R-:W-:-:S03]  /*4930*/  FFMA R24, R25, R26, R24 ;  /* 0x0000001a19187223 */ /* 0x002fc60000000018 */
[----:B------:R-:W-:Y:S04]  /*4940*/  LDS R35, [R34] ;  /* 0x0000000022237984 */ /* 0x000fe80000000800 */
[----:B------:R-:W0:Y:S04]  /*4950*/  LDS R25, [R16+0x8] ;  /* 0x0000080010197984 */ /* 0x000e280000000800 */
[----:B------:R-:W1:Y:S01]  /*4960*/  LDS R26, [R16+0x10] ;  /* 0x00001000101a7984 */ /* 0x000e620000000800 */
[----:B0-----:R-:W-:-:S04]  /*4970*/  FFMA R24, R25, R27, R24 ;  /* 0x0000001b19187223 */ /* 0x001fc80000000018 */
[----:B------:R-:W-:-:S04]  /*4980*/  FFMA R23, R23, R28, R24 ;  /* 0x0000001c17177223 */ /* 0x000fc80000000018 */
[----:B-1----:R-:W-:-:S04]  /*4990*/  FFMA R26, R26, R29, R23 ;  /* 0x0000001d1a1a7223 */ /* 0x002fc80000000017 */
[----:B------:R-:W-:-:S04]  /*49a0*/  FFMA R33, R33, R30, R26 ;  /* 0x0000001e21217223 */ /* 0x000fc8000000001a */
[----:B------:R-:W-:-:S04]  /*49b0*/  FFMA R31, R22, R31, R33 ;  /* 0x0000001f161f7223 */ /* 0x000fc80000000021 */
[----:B------:R-:W-:Y:S01]  /*49c0*/  FFMA R35, R32, R35, R31 ;  /* 0x0000002320237223 */ /* 0x000fe2000000001f */
[----:B------:R-:W-:Y:S06]  /*49d0*/  @P0 BRA `(.L_x_50) ;  /* 0xfffffffc00400947 */ /* 0x000fec000383ffff */
[----:B------:R-:W-:-:S07]  /*49e0*/  MOV R15, UR12 ;  /* 0x0000000c000f7c02 */ /* 0x000fce0008000f00 */
.L_x_49:
        /* <DEDUP_REMOVED lines=10> */
[----:B------:R-:W0:Y:S01]  /*4a90*/  LDC R25, c[0x0][0x3b8] ;  /* 0x0000ee00ff197b82 */ /* 0x000e220000000800 */
[----:B------:R-:W-:-:S05]  /*4aa0*/  IMAD.IADD R0, R15, 0x1, R12 ;  /* 0x000000010f007824 */ /* 0x000fca00078e020c */
[----:B------:R-:W-:-:S05]  /*4ab0*/  LEA R0, R0, UR15, 0x2 ;  /* 0x0000000f00007c11 */ /* 0x000fca000f8e10ff */
[----:B------:R-:W-:Y:S04]  /*4ac0*/  LDS R16, [R0] ;  /* 0x0000000000107984 */ /* 0x000fe80000000800 */
[----:B------:R-:W-:Y:S04]  /*4ad0*/  LDS R23, [R0+0x4] ;  /* 0x0000040000177984 */ /* 0x000fe80000000800 */
[----:B------:R-:W-:Y:S01]  /*4ae0*/  LDS R27, [R0+0xc] ;  /* 0x00000c00001b7984 */ /* 0x000fe20000000800 */
[C---:B0-----:R-:W-:Y:S02]  /*4af0*/  IMAD R24, R15.reuse, R25, R20 ;  /* 0x000000190f187224 */ /* 0x041fe400078e0214 */
[----:B------:R-:W-:-:S03]  /*4b00*/  VIADD R15, R15, 0x4 ;  /* 0x000000040f0f7836 */ /* 0x000fc60000000000 */
[C---:B------:R-:W-:Y:S02]  /*4b10*/  LEA R17, R24.reuse, UR33, 0x2 ;  /* 0x0000002118117c11 */ /* 0x040fe4000f8e10ff */
[----:B------:R-:W-:Y:S01]  /*4b20*/  IADD3 R22, PT, PT, R24, R25, RZ ;  /* 0x0000001918167210 */ /* 0x000fe20007ffe0ff */
[----:B------:R-:W-:-:S03]  /*4b30*/  IMAD R24, R25, 0x2, R24 ;  /* 0x0000000219187824 */ /* 0x000fc600078e0218 */
[----:B------:R-:W-:Y:S01]  /*4b40*/  LEA R22, R22, UR33, 0x2 ;  /* 0x0000002116167c11 */ /* 0x000fe2000f8e10ff */
[----:B------:R-:W0:Y:S01]  /*4b50*/  LDS R17, [R17] ;  /* 0x0000000011117984 */ /* 0x000e220000000800 */
[C---:B------:R-:W-:Y:S02]  /*4b60*/  IADD3 R26, PT, PT, R24.reuse, R25, RZ ;  /* 0x00000019181a7210 */ /* 0x040fe40007ffe0ff */
[----:B------:R-:W-:Y:S01]  /*4b70*/  LEA R24, R24, UR33, 0x2 ;  /* 0x0000002118187c11 */ /* 0x000fe2000f8e10ff */
[----:B------:R-:W-:Y:S01]  /*4b80*/  LDS R25, [R0+0x8] ;  /* 0x0000080000197984 */ /* 0x000fe20000000800 */
[----:B------:R-:W-:-:S03]  /*4b90*/  LEA R26, R26, UR33, 0x2 ;  /* 0x000000211a1a7c11 */ /* 0x000fc6000f8e10ff */
[----:B------:R-:W1:Y:S04]  /*4ba0*/  LDS R22, [R22] ;  /* 0x0000000016167984 */ /* 0x000e680000000800 */
[----:B------:R-:W2:Y:S04]  /*4bb0*/  LDS R24, [R24] ;  /* 0x0000000018187984 */ /* 0x000ea80000000800 */
[----:B------:R-:W3:Y:S01]  /*4bc0*/  LDS R26, [R26] ;  /* 0x000000001a1a7984 */ /* 0x000ee20000000800 */
[----:B0-----:R-:W-:-:S04]  /*4bd0*/  FFMA R16, R16, R17, R35 ;  /* 0x0000001110107223 */ /* 0x001fc80000000023 */
[----:B-1----:R-:W-:-:S04]  /*4be0*/  FFMA R16, R23, R22, R16 ;  /* 0x0000001617107223 */ /* 0x002fc80000000010 */
[----:B--2---:R-:W-:-:S04]  /*4bf0*/  FFMA R16, R25, R24, R16 ;  /* 0x0000001819107223 */ /* 0x004fc80000000010 */
[----:B---3--:R-:W-:-:S07]  /*4c00*/  FFMA R35, R27, R26, R16 ;  /* 0x0000001a1b237223 */ /* 0x008fce0000000010 */
.L_x_52:
[----:B------:R-:W-:Y:S05]  /*4c10*/  BRA.U !UP2, `(.L_x_51) ;  /* 0x000000010a707547 */ /* 0x000fea000b800000 */
[----:B------:R-:W-:Y:S02]  /*4c20*/  UISETP.NE.U32.AND UP2, UPT, UR29, 0x1, UPT ;  /* 0x000000011d00788c */ /* 0x000fe4000bf45070 */
[----:B------:R-:W-:Y:S02]  /*4c30*/  UISETP.NE.U32.AND UP1, UPT, UR26, URZ, UPT ;  /* 0x000000ff1a00728c */ /* 0x000fe4000bf25070 */
[----:B------:R-:W-:Y:S02]  /*4c40*/  UISETP.NE.AND.EX UP2, UPT, URZ, URZ, UPT, UP2 ;  /* 0x000000ffff00728c */ /* 0x000fe4000bf45320 */
[----:B------:R-:W-:-:S07]  /*4c50*/  UISETP.NE.AND.EX UP1, UPT, URZ, URZ, UPT, UP1 ;  /* 0x000000ffff00728c */ /* 0x000fce000bf25310 */
[----:B------:R-:W-:Y:S05]  /*4c60*/  BRA.U !UP2, `(.L_x_53) ;  /* 0x000000010a387547 */ /* 0x000fea000b800000 */
[----:B------:R-:W0:Y:S01]  /*4c70*/  LDCU UR8, c[0x0][0x3b8] ;  /* 0x00007700ff0877ac */ /* 0x000e220008000800 */
[----:B------:R-:W-:-:S04]  /*4c80*/  IADD3 R16, PT, PT, R15, R12, RZ ;  /* 0x0000000c0f107210 */ /* 0x000fc80007ffe0ff */
[----:B------:R-:W-:-:S05]  /*4c90*/  LEA R17, R16, UR15, 0x2 ;  /* 0x0000000f10117c11 */ /* 0x000fca000f8e10ff */
[----:B------:R-:W-:Y:S04]  /*4ca0*/  LDS R22, [R17] ;  /* 0x0000000011167984 */ /* 0x000fe80000000800 */
[----:B------:R-:W-:Y:S01]  /*4cb0*/  LDS R24, [R17+0x4] ;  /* 0x0000040011187984 */ /* 0x000fe20000000800 */
[C---:B0-----:R-:W-:Y:S01]  /*4cc0*/  IMAD R0, R15.reuse, UR8, R20 ;  /* 0x000000080f007c24 */ /* 0x041fe2000f8e0214 */
[----:B------:R-:W-:-:S04]  /*4cd0*/  IADD3 R15, PT, PT, R15, 0x2, RZ ;  /* 0x000000020f0f7810 */ /* 0x000fc80007ffe0ff */
[C---:B------:R-:W-:Y:S01]  /*4ce0*/  LEA R16, R0.reuse, UR33, 0x2 ;  /* 0x0000002100107c11 */ /* 0x040fe2000f8e10ff */
[----:B------:R-:W-:-:S05]  /*4cf0*/  VIADD R0, R0, UR8 ;  /* 0x0000000800007c36 */ /* 0x000fca0008000000 */
[----:B------:R-:W-:Y:S01]  /*4d00*/  LEA R0, R0, UR33, 0x2 ;  /* 0x0000002100007c11 */ /* 0x000fe2000f8e10ff */
[----:B------:R-:W0:Y:S05]  /*4d10*/  LDS R16, [R16] ;  /* 0x0000000010107984 */ /* 0x000e2a0000000800 */
[----:B------:R-:W1:Y:S01]  /*4d20*/  LDS R0, [R0] ;  /* 0x0000000000007984 */ /* 0x000e620000000800 */
[----:B0-----:R-:W-:-:S04]  /*4d30*/  FFMA R35, R22, R16, R35 ;  /* 0x0000001016237223 */ /* 0x001fc80000000023 */
[----:B-1----:R-:W-:-:S07]  /*4d40*/  FFMA R35, R24, R0, R35 ;  /* 0x0000000018237223 */ /* 0x002fce0000000023 */
.L_x_53:
[----:B------:R-:W-:Y:S05]  /*4d50*/  BRA.U !UP1, `(.L_x_51) ;  /* 0x0000000109207547 */ /* 0x000fea000b800000 */
[----:B------:R-:W0:Y:S01]  /*4d60*/  LDCU UR8, c[0x0][0x3b8] ;  /* 0x00007700ff0877ac */ /* 0x000e220008000800 */
[----:B------:R-:W-:-:S05]  /*4d70*/  IMAD.IADD R0, R15, 0x1, R12 ;  /* 0x000000010f007824 */ /* 0x000fca00078e020c */
[----:B------:R-:W-:-:S06]  /*4d80*/  LEA R0, R0, UR15, 0x2 ;  /* 0x0000000f00007c11 */ /* 0x000fcc000f8e10ff */
[----:B------:R-:W-:Y:S01]  /*4d90*/  LDS R0, [R0] ;  /* 0x0000000000007984 */ /* 0x000fe20000000800 */
[----:B0-----:R-:W-:-:S05]  /*4da0*/  IMAD R15, R15, UR8, R20 ;  /* 0x000000080f0f7c24 */ /* 0x001fca000f8e0214 */
[----:B------:R-:W-:-:S06]  /*4db0*/  LEA R15, R15, UR33, 0x2 ;  /* 0x000000210f0f7c11 */ /* 0x000fcc000f8e10ff */
[----:B------:R-:W0:Y:S02]  /*4dc0*/  LDS R15, [R15] ;  /* 0x000000000f0f7984 */ /* 0x000e240000000800 */
[----:B0-----:R-:W-:-:S07]  /*4dd0*/  FFMA R35, R0, R15, R35 ;  /* 0x0000000f00237223 */ /* 0x001fce0000000023 */
.L_x_51:
[----:B------:R-:W-:Y:S01]  /*4de0*/  IADD3 R0, PT, PT, R20, R13, RZ ;  /* 0x0000000d14007210 */ /* 0x000fe20007ffe0ff */
[----:B------:R-:W0:Y:S01]  /*4df0*/  MUFU.RCP R23, R2 ;  /* 0x0000000200177308 */ /* 0x000e220000001000 */
[----:B------:R-:W-:Y:S02]  /*4e00*/  BSSY.RECONVERGENT B3, `(.L_x_54) ;  /* 0x0000011000037945 */ /* 0x000fe40003800200 */
[----:B------:R-:W-:-:S06]  /*4e10*/  LEA R15, R0, UR14, 0x2 ;  /* 0x0000000e000f7c11 */ /* 0x000fcc000f8e10ff */
[----:B------:R-:W1:Y:S01]  /*4e20*/  LDS R15, [R15] ;  /* 0x000000000f0f7984 */ /* 0x000e620000000800 */
[----:B0-----:R-:W-:-:S04]  /*4e30*/  FFMA R16, -R2, R23, 1 ;  /* 0x3f80000002107423 */ /* 0x001fc80000000117 */
[----:B------:R-:W-:Y:S01]  /*4e40*/  FFMA R23, R23, R16, R23 ;  /* 0x0000001017177223 */ /* 0x000fe20000000017 */
[----:B-1----:R-:W-:-:S04]  /*4e50*/  FMUL R0, R6, R15 ;  /* 0x0000000f06007220 */ /* 0x002fc80000400000 */
[----:B------:R-:W-:-:S04]  /*4e60*/  FMUL R17, R3, R0 ;  /* 0x0000000003117220 */ /* 0x000fc80000400000 */
[----:B------:R-:W-:-:S04]  /*4e70*/  FFMA R0, R4, R35, R17 ;  /* 0x0000002304007223 */ /* 0x000fc80000000011 */
[----:B------:R-:W0:Y:S01]  /*4e80*/  FCHK P0, R0, R2 ;  /* 0x0000000200007302 */ /* 0x000e220000000000 */
[----:B------:R-:W-:-:S04]  /*4e90*/  FFMA R16, R0, R23, RZ ;  /* 0x0000001700107223 */ /* 0x000fc800000000ff */
[----:B------:R-:W-:-:S04]  /*4ea0*/  FFMA R17, -R2, R16, R0 ;  /* 0x0000001002117223 */ /* 0x000fc80000000100 */
[----:B------:R-:W-:Y:S01]  /*4eb0*/  FFMA R25, R23, R17, R16 ;  /* 0x0000001117197223 */ /* 0x000fe20000000010 */
[----:B0-----:R-:W-:Y:S06]  /*4ec0*/  @!P0 BRA `(.L_x_55) ;  /* 0x0000000000108947 */ /* 0x001fec0003800000 */
[----:B------:R-:W-:Y:S01]  /*4ed0*/  IMAD.MOV.U32 R25, RZ, RZ, R2 ;  /* 0x000000ffff197224 */ /* 0x000fe200078e0002 */
[----:B------:R-:W-:-:S07]  /*4ee0*/  MOV R16, 0x4f00 ;  /* 0x00004f0000107802 */ /* 0x000fce0000000f00 */
[----:B------:R-:W-:Y:S05]  /*4ef0*/  CALL.REL.NOINC `($__internal_1_$__cuda_sm3x_div_rn_noftz_f32_slowpath) ;  /* 0x0000000c00f47944 */ /* 0x000fea0003c00000 */
[----:B------:R-:W-:-:S07]  /*4f00*/  MOV R25, R15 ;  /* 0x0000000f00197202 */ /* 0x000fce0000000f00 */
.L_x_55:
[----:B------:R-:W-:Y:S05]  /*4f10*/  BSYNC.RECONVERGENT B3 ;  /* 0x0000000000037941 */ /* 0x000fea0003800200 */
.L_x_54:
[----:B------:R-:W0:Y:S01]  /*4f20*/  LDCU.64 UR8, c[0x0][0x3b8] ;  /* 0x00007700ff0877ac */ /* 0x000e220008000a00 */
[----:B------:R-:W1:Y:S01]  /*4f30*/  LDCU.64 UR16, c[0x0][0x398] ;  /* 0x00007300ff1077ac */ /* 0x000e620008000a00 */
[----:B0-----:R-:W-:Y:S02]  /*4f40*/  IMAD R15, R7, UR8, RZ ;  /* 0x00000008070f7c24 */ /* 0x001fe4000f8e02ff */
[----:B------:R-:W-:-:S04]  /*4f50*/  IMAD.WIDE.U32 R16, R18, UR8, R20 ;  /* 0x0000000812107c25 */ /* 0x000fc8000f8e0014 */
[----:B------:R-:W-:Y:S01]  /*4f60*/  IMAD R15, R18, UR9, R15 ;  /* 0x00000009120f7c24 */ /* 0x000fe2000f8e020f */
[----:B-1----:R-:W-:-:S03]  /*4f70*/  LEA R22, P0, R16, UR16, 0x2 ;  /* 0x0000001010167c11 */ /* 0x002fc6000f8010ff */
[----:B------:R-:W-:-:S05]  /*4f80*/  IMAD.IADD R15, R17, 0x1, R15 ;  /* 0x00000001110f7824 */ /* 0x000fca00078e020f */
[----:B------:R-:W-:Y:S02]  /*4f90*/  LEA.HI.X R23, R16, UR17, R15, 0x2, P0 ;  /* 0x0000001110177c11 */ /* 0x000fe400080f140f */
[----:B------:R-:W-:-:S03]  /*4fa0*/  IADD3 R20, P0, PT, R20, 0x1, RZ ;  /* 0x0000000114147810 */ /* 0x000fc60007f1e0ff */
[----:B------:R0:W-:Y:S01]  /*4fb0*/  STG.E desc[UR18][R22.64], R25 ;  /* 0x0000001916007986 */ /* 0x0001e2000c101912 */
[----:B------:R-:W-:Y:S02]  /*4fc0*/  IADD3.X R21, PT, PT, RZ, R21, RZ, P0, !PT ;  /* 0x00000015ff157210 */ /* 0x000fe400007fe4ff */
[----:B------:R-:W-:-:S04]  /*4fd0*/  ISETP.NE.U32.AND P0, PT, R20, UR8, PT ;  /* 0x0000000814007c0c */ /* 0x000fc8000bf05070 */
[----:B------:R-:W-:-:S13]  /*4fe0*/  ISETP.NE.AND.EX P0, PT, R21, UR9, PT, P0 ;  /* 0x0000000915007c0c */ /* 0x000fda000bf05300 */
[----:B0-----:R-:W-:Y:S05]  /*4ff0*/  @P0 BRA `(.L_x_56) ;  /* 0xfffffff400940947 */ /* 0x001fea000383ffff */
[----:B------:R-:W-:Y:S05]  /*5000*/  BRA `(.L_x_47) ;  /* 0x0000000800f47947 */ /* 0x000fea0003800000 */
.L_x_48:
[----:B------:R-:W-:Y:S01]  /*5010*/  UISETP.GE.U32.AND UP1, UPT, UR32, 0x3, UPT ;  /* 0x000000032000788c */ /* 0x000fe2000bf26070 */
[----:B------:R-:W-:-:S03]  /*5020*/  CS2R R26, SRZ ;  /* 0x00000000001a7805 */ /* 0x000fc6000001ff00 */
[----:B------:R-:W-:-:S09]  /*5030*/  UISETP.GE.U32.AND.EX UP1, UPT, UR11, URZ, UPT, UP1 ;  /* 0x000000ff0b00728c */ /* 0x000fd2000bf26110 */
[----:B------:R-:W-:Y:S05]  /*5040*/  BRA.U !UP1, `(.L_x_57) ;  /* 0x00000005097c7547 */ /* 0x000fea000b800000 */
[----:B------:R-:W-:Y:S01]  /*5050*/  FMUL R26, RZ, R4 ;  /* 0x00000004ff1a7220 */ /* 0x000fe20000400000 */
[----:B------:R-:W-:-:S07]  /*5060*/  CS2R R28, SRZ ;  /* 0x00000000001c7805 */ /* 0x000fce000001ff00 */
.L_x_66:
[----:B------:R-:W-:Y:S01]  /*5070*/  IMAD.IADD R27, R28, 0x1, R13 ;  /* 0x000000011c1b7824 */ /* 0x000fe200078e020d */
[----:B------:R-:W0:Y:S01]  /*5080*/  MUFU.RCP R21, R2 ;  /* 0x0000000200157308 */ /* 0x000e220000001000 */
[----:B------:R-:W-:Y:S03]  /*5090*/  BSSY.RECONVERGENT B3, `(.L_x_58) ;  /* 0x0000010000037945 */ /* 0x000fe60003800200 */
[----:B------:R-:W-:-:S05]  /*50a0*/  LEA R27, R27, UR14, 0x2 ;  /* 0x0000000e1b1b7c11 */ /* 0x000fca000f8e10ff */
[----:B------:R-:W1:Y:S01]  /*50b0*/  LDS R15, [R27] ;  /* 0x000000001b0f7984 */ /* 0x000e620000000800 */
[----:B0-----:R-:W-:-:S04]  /*50c0*/  FFMA R0, -R2, R21, 1 ;  /* 0x3f80000002007423 */ /* 0x001fc80000000115 */
[----:B------:R-:W-:Y:S01]  /*50d0*/  FFMA R0, R21, R0, R21 ;  /* 0x0000000015007223 */ /* 0x000fe20000000015 */
[----:B-1----:R-:W-:-:S04]  /*50e0*/  FMUL R15, R6, R15 ;  /* 0x0000000f060f7220 */ /* 0x002fc80000400000 */
[----:B------:R-:W-:-:S04]  /*50f0*/  FFMA R17, R3, R15, R26 ;  /* 0x0000000f03117223 */ /* 0x000fc8000000001a */
[----:B------:R-:W0:Y:S01]  /*5100*/  FCHK P0, R17, R2 ;  /* 0x0000000211007302 */ /* 0x000e220000000000 */
[----:B------:R-:W-:-:S04]  /*5110*/  FFMA R15, R0, R17, RZ ;  /* 0x00000011000f7223 */ /* 0x000fc800000000ff */
[----:B------:R-:W-:-:S04]  /*5120*/  FFMA R16, -R2, R15, R17 ;  /* 0x0000000f02107223 */ /* 0x000fc80000000111 */
[----:B------:R-:W-:Y:S01]  /*5130*/  FFMA R15, R0, R16, R15 ;  /* 0x00000010000f7223 */ /* 0x000fe2000000000f */
[----:B0-----:R-:W-:Y:S06]  /*5140*/  @!P0 BRA `(.L_x_59) ;  /* 0x0000000000108947 */ /* 0x001fec0003800000 */
[----:B------:R-:W-:Y:S01]  /*5150*/  MOV R0, R17 ;  /* 0x0000001100007202 */ /* 0x000fe20000000f00 */
[----:B------:R-:W-:Y:S01]  /*5160*/  IMAD.MOV.U32 R25, RZ, RZ, R2 ;  /* 0x000000ffff197224 */ /* 0x000fe200078e0002 */
[----:B------:R-:W-:-:S07]  /*5170*/  MOV R16, 0x5190 ;  /* 0x0000519000107802 */ /* 0x000fce0000000f00 */
[----:B------:R-:W-:Y:S05]  /*5180*/  CALL.REL.NOINC `($__internal_1_$__cuda_sm3x_div_rn_noftz_f32_slowpath) ;  /* 0x0000000c00507944 */ /* 0x000fea0003c00000 */
.L_x_59:
[----:B------:R-:W-:Y:S05]  /*5190*/  BSYNC.RECONVERGENT B3 ;  /* 0x0000000000037941 */ /* 0x000fea0003800200 */
.L_x_58:
[----:B------:R-:W0:Y:S01]  /*51a0*/  LDS R23, [R27+0x4] ;  /* 0x000004001b177984 */ /* 0x000e220000000800 */
[----:B------:R-:W1:Y:S01]  /*51b0*/  LDCU.64 UR8, c[0x0][0x3b8] ;  /* 0x00007700ff0877ac */ /* 0x000e620008000a00 */
[----:B------:R-:W2:Y:S01]  /*51c0*/  MUFU.RCP R25, R2 ;  /* 0x0000000200197308 */ /* 0x000ea20000001000 */
[----:B------:R-:W-:Y:S01]  /*51d0*/  BSSY.RECONVERGENT B3, `(.L_x_60) ;  /* 0x0000017000037945 */ /* 0x000fe20003800200 */
[----:B------:R-:W3:Y:S01]  /*51e0*/  LDCU.64 UR16, c[0x0][0x398] ;  /* 0x00007300ff1077ac */ /* 0x000ee20008000a00 */
[----:B-1----:R-:W-:Y:S02]  /*51f0*/  IMAD R21, R7, UR8, RZ ;  /* 0x0000000807157c24 */ /* 0x002fe4000f8e02ff */
[----:B--2---:R-:W-:Y:S01]  /*5200*/  FFMA R0, -R2, R25, 1 ;  /* 0x3f80000002007423 */ /* 0x004fe20000000119 */
[----:B------:R-:W-:-:S04]  /*5210*/  IMAD.WIDE.U32 R16, R18, UR8, R28 ;  /* 0x0000000812107c25 */ /* 0x000fc8000f8e001c */
[----:B------:R-:W-:Y:S01]  /*5220*/  FFMA R0, R25, R0, R25 ;  /* 0x0000000019007223 */ /* 0x000fe20000000019 */
[----:B------:R-:W-:Y:S01]  /*5230*/  IMAD R21, R18, UR9, R21 ;  /* 0x0000000912157c24 */ /* 0x000fe2000f8e0215 */
[----:B---3--:R-:W-:-:S04]  /*5240*/  LEA R20, P0, R16, UR16, 0x2 ;  /* 0x0000001010147c11 */ /* 0x008fc8000f8010ff */
[----:B------:R-:W-:-:S04]  /*5250*/  IADD3 R17, PT, PT, R21, R17, RZ ;  /* 0x0000001115117210 */ /* 0x000fc80007ffe0ff */
[----:B------:R-:W-:-:S05]  /*5260*/  LEA.HI.X R21, R16, UR17, R17, 0x2, P0 ;  /* 0x0000001110157c11 */ /* 0x000fca00080f1411 */
[----:B------:R1:W-:Y:S01]  /*5270*/  STG.E desc[UR18][R20.64], R15 ;  /* 0x0000000f14007986 */ /* 0x0003e2000c101912 */
[----:B0-----:R-:W-:-:S04]  /*5280*/  FMUL R23, R6, R23 ;  /* 0x0000001706177220 */ /* 0x001fc80000400000 */
[----:B------:R-:W-:-:S04]  /*5290*/  FFMA R23, R3, R23, R26 ;  /* 0x0000001703177223 */ /* 0x000fc8000000001a */
[----:B------:R-:W0:Y:S01]  /*52a0*/  FCHK P0, R23, R2 ;  /* 0x0000000217007302 */ /* 0x000e220000000000 */
[----:B------:R-:W-:-:S04]  /*52b0*/  FFMA R17, R0, R23, RZ ;  /* 0x0000001700117223 */ /* 0x000fc800000000ff */
[----:B------:R-:W-:-:S04]  /*52c0*/  FFMA R16, -R2, R17, R23 ;  /* 0x0000001102107223 */ /* 0x000fc80000000117 */
[----:B------:R-:W-:Y:S01]  /*52d0*/  FFMA R17, R0, R16, R17 ;  /* 0x0000001000117223 */ /* 0x000fe20000000011 */
[----:B01----:R-:W-:Y:S06]  /*52e0*/  @!P0 BRA `(.L_x_61) ;  /* 0x0000000000148947 */ /* 0x003fec0003800000 */
[----:B------:R-:W-:Y:S01]  /*52f0*/  IMAD.MOV.U32 R0, RZ, RZ, R23 ;  /* 0x000000ffff007224 */ /* 0x000fe200078e0017 */
[----:B------:R-:W-:Y:S02]  /*5300*/  MOV R25, R2 ;  /* 0x0000000200197202 */ /* 0x000fe40000000f00 */
[----:B------:R-:W-:-:S07]  /*5310*/  MOV R16, 0x5330 ;  /* 0x0000533000107802 */ /* 0x000fce0000000f00 */
[----:B------:R-:W-:Y:S05]  /*5320*/  CALL.REL.NOINC `($__internal_1_$__cuda_sm3x_div_rn_noftz_f32_slowpath) ;  /* 0x0000000800e87944 */ /* 0x000fea0003c00000 */
[----:B------:R-:W-:-:S07]  /*5330*/  IMAD.MOV.U32 R17, RZ, RZ, R15 ;  /* 0x000000ffff117224 */ /* 0x000fce00078e000f */
.L_x_61:
[----:B------:R-:W-:Y:S05]  /*5340*/  BSYNC.RECONVERGENT B3 ;  /* 0x0000000000037941 */ /* 0x000fea0003800200 */
.L_x_60:
[----:B------:R-:W0:Y:S01]  /*5350*/  LDS R15, [R27+0x8] ;  /* 0x000008001b0f7984 */ /* 0x000e220000000800 */
[----:B------:R-:W1:Y:S01]  /*5360*/  MUFU.RCP R25, R2 ;  /* 0x0000000200197308 */ /* 0x000e620000001000 */
[----:B------:R-:W-:Y:S02]  /*5370*/  BSSY.RECONVERGENT B3, `(.L_x_62) ;  /* 0x000000f000037945 */ /* 0x000fe40003800200 */
[----:B------:R2:W-:Y:S01]  /*5380*/  STG.E desc[UR18][R20.64+0x4], R17 ;  /* 0x0000041114007986 */ /* 0x0005e2000c101912 */
[----:B-1----:R-:W-:-:S04]  /*5390*/  FFMA R0, -R2, R25, 1 ;  /* 0x3f80000002007423 */ /* 0x002fc80000000119 */
[----:B------:R-:W-:Y:S01]  /*53a0*/  FFMA R0, R25, R0, R25 ;  /* 0x0000000019007223 */ /* 0x000fe20000000019 */
[----:B0-----:R-:W-:-:S04]  /*53b0*/  FMUL R15, R6, R15 ;  /* 0x0000000f060f7220 */ /* 0x001fc80000400000 */
[----:B------:R-:W-:-:S04]  /*53c0*/  FFMA R23, R3, R15, R26 ;  /* 0x0000000f03177223 */ /* 0x000fc8000000001a */
[----:B------:R-:W0:Y:S01]  /*53d0*/  FCHK P0, R23, R2 ;  /* 0x0000000217007302 */ /* 0x000e220000000000 */
[----:B------:R-:W-:-:S04]  /*53e0*/  FFMA R15, R0, R23, RZ ;  /* 0x00000017000f7223 */ /* 0x000fc800000000ff */
[----:B------:R-:W-:-:S04]  /*53f0*/  FFMA R16, -R2, R15, R23 ;  /* 0x0000000f02107223 */ /* 0x000fc80000000117 */
[----:B------:R-:W-:Y:S01]  /*5400*/  FFMA R15, R0, R16, R15 ;  /* 0x00000010000f7223 */ /* 0x000fe2000000000f */
[----:B0-2---:R-:W-:Y:S06]  /*5410*/  @!P0 BRA `(.L_x_63) ;  /* 0x0000000000108947 */ /* 0x005fec0003800000 */
[----:B------:R-:W-:Y:S01]  /*5420*/  MOV R0, R23 ;  /* 0x0000001700007202 */ /* 0x000fe20000000f00 */
[----:B------:R-:W-:Y:S01]  /*5430*/  IMAD.MOV.U32 R25, RZ, RZ, R2 ;  /* 0x000000ffff197224 */ /* 0x000fe200078e0002 */
[----:B------:R-:W-:-:S07]  /*5440*/  MOV R16, 0x5460 ;  /* 0x0000546000107802 */ /* 0x000fce0000000f00 */
[----:B------:R-:W-:Y:S05]  /*5450*/  CALL.REL.NOINC `($__internal_1_$__cuda_sm3x_div_rn_noftz_f32_slowpath) ;  /* 0x00000008009c7944 */ /* 0x000fea0003c00000 */
.L_x_63:
[----:B------:R-:W-:Y:S05]  /*5460*/  BSYNC.RECONVERGENT B3 ;  /* 0x0000000000037941 */ /* 0x000fea0003800200 */
.L_x_62:
[----:B------:R-:W0:Y:S01]  /*5470*/  LDS R27, [R27+0xc] ;  /* 0x00000c001b1b7984 */ /* 0x000e220000000800 */
[----:B------:R-:W1:Y:S01]  /*5480*/  MUFU.RCP R17, R2 ;  /* 0x0000000200117308 */ /* 0x000e620000001000 */
[----:B------:R-:W-:Y:S02]  /*5490*/  BSSY.RECONVERGENT B3, `(.L_x_64) ;  /* 0x0000010000037945 */ /* 0x000fe40003800200 */
[----:B------:R2:W-:Y:S01]  /*54a0*/  STG.E desc[UR18][R20.64+0x8], R15 ;  /* 0x0000080f14007986 */ /* 0x0005e2000c101912 */
[----:B-1----:R-:W-:Y:S01]  /*54b0*/  FFMA R16, -R2, R17, 1 ;  /* 0x3f80000002107423 */ /* 0x002fe20000000111 */
[----:B0-----:R-:W-:-:S04]  /*54c0*/  FMUL R0, R6, R27 ;  /* 0x0000001b06007220 */ /* 0x001fc80000400000 */
[----:B------:R-:W-:Y:S01]  /*54d0*/  FFMA R23, R3, R0, R26 ;  /* 0x0000000003177223 */ /* 0x000fe2000000001a */
[----:B------:R-:W-:-:S03]  /*54e0*/  FFMA R0, R17, R16, R17 ;  /* 0x0000001011007223 */ /* 0x000fc60000000011 */
        /* <DEDUP_REMOVED lines=9> */
[----:B------:R-:W-:-:S07]  /*5580*/  MOV R17, R15 ;  /* 0x0000000f00117202 */ /* 0x000fce0000000f00 */
.L_x_65:
[----:B------:R-:W-:Y:S05]  /*5590*/  BSYNC.RECONVERGENT B3 ;  /* 0x0000000000037941 */ /* 0x000fea0003800200 */
.L_x_64:
[----:B------:R-:W0:Y:S01]  /*55a0*/  LDCU UR8, c[0x0][0x3bc] ;  /* 0x00007780ff0877ac */ /* 0x000e220008000800 */
[----:B------:R-:W-:Y:S01]  /*55b0*/  IADD3 R28, P0, PT, R28, 0x4, RZ ;  /* 0x000000041c1c7810 */ /* 0x000fe20007f1e0ff */
[----:B------:R1:W-:Y:S04]  /*55c0*/  STG.E desc[UR18][R20.64+0xc], R17 ;  /* 0x00000c1114007986 */ /* 0x0003e8000c101912 */
[----:B------:R-:W-:Y:S01]  /*55d0*/  IMAD.X R29, RZ, RZ, R29, P0 ;  /* 0x000000ffff1d7224 */ /* 0x000fe200000e061d */
[----:B------:R-:W-:-:S04]  /*55e0*/  ISETP.NE.U32.AND P0, PT, R28, UR25, PT ;  /* 0x000000191c007c0c */ /* 0x000fc8000bf05070 */
[----:B0-----:R-:W-:-:S13]  /*55f0*/  ISETP.NE.AND.EX P0, PT, R29, UR8, PT, P0 ;  /* 0x000000081d007c0c */ /* 0x001fda000bf05300 */
[----:B-1----:R-:W-:Y:S05]  /*5600*/  @P0 BRA `(.L_x_66) ;  /* 0xfffffff800980947 */ /* 0x002fea000383ffff */
[----:B------:R-:W0:Y:S01]  /*5610*/  LDCU UR8, c[0x0][0x3bc] ;  /* 0x00007780ff0877ac */ /* 0x000e220008000800 */
[----:B------:R-:W-:Y:S01]  /*5620*/  MOV R26, UR25 ;  /* 0x00000019001a7c02 */ /* 0x000fe20008000f00 */
[----:B0-----:R-:W-:-:S07]  /*5630*/  IMAD.U32 R27, RZ, RZ, UR8 ;  /* 0x00000008ff1b7e24 */ /* 0x001fce000f8e00ff */
.L_x_57:
[----:B------:R-:W-:-:S04]  /*5640*/  UISETP.NE.U32.AND UP1, UPT, UR30, URZ, UPT ;  /* 0x000000ff1e00728c */ /* 0x000fc8000bf25070 */
[----:B------:R-:W-:-:S09]  /*5650*/  UISETP.NE.AND.EX UP1, UPT, URZ, URZ, UPT, UP1 ;  /* 0x000000ffff00728c */ /* 0x000fd2000bf25310 */
[----:B------:R-:W-:Y:S05]  /*5660*/  BRA.U !UP1, `(.L_x_47) ;  /* 0x00000005095c7547 */ /* 0x000fea000b800000 */
[----:B------:R-:W-:-:S04]  /*5670*/  UISETP.NE.U32.AND UP1, UPT, UR30, 0x1, UPT ;  /* 0x000000011e00788c */ /* 0x000fc8000bf25070 */
[----:B------:R-:W-:-:S09]  /*5680*/  UISETP.NE.AND.EX UP1, UPT, URZ, URZ, UPT, UP1 ;  /* 0x000000ffff00728c */ /* 0x000fd2000bf25310 */
[----:B------:R-:W-:Y:S05]  /*5690*/  BRA.U !UP1, `(.L_x_67) ;  /* 0x0000000109cc7547 */ /* 0x000fea000b800000 */
[----:B------:R-:W-:Y:S01]  /*56a0*/  IADD3 R28, PT, PT, R26, R13, RZ ;  /* 0x0000000d1a1c7210 */ /* 0x000fe20007ffe0ff */
[----:B------:R-:W0:Y:S01]  /*56b0*/  MUFU.RCP R21, R2 ;  /* 0x0000000200157308 */ /* 0x000e220000001000 */
[----:B------:R-:W-:Y:S02]  /*56c0*/  BSSY.RECONVERGENT B3, `(.L_x_68) ;  /* 0x0000012000037945 */ /* 0x000fe40003800200 */
[----:B------:R-:W-:-:S05]  /*56d0*/  LEA R28, R28, UR14, 0x2 ;  /* 0x0000000e1c1c7c11 */ /* 0x000fca000f8e10ff */
[----:B------:R-:W1:Y:S02]  /*56e0*/  LDS R15, [R28] ;  /* 0x000000001c0f7984 */ /* 0x000e640000000800 */
[----:B-1----:R-:W-:-:S04]  /*56f0*/  FMUL R0, R6, R15 ;  /* 0x0000000f06007220 */ /* 0x002fc80000400000 */
[----:B------:R-:W-:Y:S01]  /*5700*/  FMUL R15, R3, R0 ;  /* 0x00000000030f7220 */ /* 0x000fe20000400000 */
[----:B0-----:R-:W-:-:S03]  /*5710*/  FFMA R0, -R2, R21, 1 ;  /* 0x3f80000002007423 */ /* 0x001fc60000000115 */
[----:B------:R-:W-:Y:S01]  /*5720*/  FFMA R17, RZ, R4, R15 ;  /* 0x00000004ff117223 */ /* 0x000fe2000000000f */
[----:B------:R-:W-:-:S03]  /*5730*/  FFMA R0, R21, R0, R21 ;  /* 0x0000000015007223 */ /* 0x000fc60000000015 */
[----:B------:R-:W0:Y:S01]  /*5740*/  FCHK P0, R17, R2 ;  /* 0x0000000211007302 */ /* 0x000e220000000000 */
[----:B------:R-:W-:-:S04]  /*5750*/  FFMA R15, R0, R17, RZ ;  /* 0x00000011000f7223 */ /* 0x000fc800000000ff */
[----:B------:R-:W-:-:S04]  /*5760*/  FFMA R16, -R2, R15, R17 ;  /* 0x0000000f02107223 */ /* 0x000fc80000000111 */
[----:B------:R-:W-:Y:S01]  /*5770*/  FFMA R23, R0, R16, R15 ;  /* 0x0000001000177223 */ /* 0x000fe2000000000f */
[----:B0-----:R-:W-:Y:S06]  /*5780*/  @!P0 BRA `(.L_x_69) ;  /* 0x0000000000148947 */ /* 0x001fec0003800000 */
[----:B------:R-:W-:Y:S01]  /*5790*/  IMAD.MOV.U32 R0, RZ, RZ, R17 ;  /* 0x000000ffff007224 */ /* 0x000fe200078e0011 */
[----:B------:R-:W-:Y:S02]  /*57a0*/  MOV R25, R2 ;  /* 0x0000000200197202 */ /* 0x000fe40000000f00 */
[----:B------:R-:W-:-:S07]  /*57b0*/  MOV R16, 0x57d0 ;  /* 0x000057d000107802 */ /* 0x000fce0000000f00 */
[----:B------:R-:W-:Y:S05]  /*57c0*/  CALL.REL.NOINC `($__internal_1_$__cuda_sm3x_div_rn_noftz_f32_slowpath) ;  /* 0x0000000400c07944 */ /* 0x000fea0003c00000 */
[----:B------:R-:W-:-:S07]  /*57d0*/  IMAD.MOV.U32 R23, RZ, RZ, R15 ;  /* 0x000000ffff177224 */ /* 0x000fce00078e000f */
.L_x_69:
[----:B------:R-:W-:Y:S05]  /*57e0*/  BSYNC.RECONVERGENT B3 ;  /* 0x0000000000037941 */ /* 0x000fea0003800200 */
.L_x_68:
[----:B------:R-:W0:Y:S01]  /*57f0*/  LDS R15, [R28+0x4] ;  /* 0x000004001c0f7984 */ /* 0x000e220000000800 */
[----:B------:R-:W1:Y:S01]  /*5800*/  LDCU.64 UR8, c[0x0][0x3b8] ;  /* 0x00007700ff0877ac */ /* 0x000e620008000a00 */
[----:B------:R-:W2:Y:S01]  /*5810*/  MUFU.RCP R25, R2 ;  /* 0x0000000200197308 */ /* 0x000ea20000001000 */
[----:B------:R-:W-:Y:S01]  /*5820*/  BSSY.RECONVERGENT B3, `(.L_x_70) ;  /* 0x0000017000037945 */ /* 0x000fe20003800200 */
[----:B------:R-:W3:Y:S01]  /*5830*/  LDCU.64 UR16, c[0x0][0x398] ;  /* 0x00007300ff1077ac */ /* 0x000ee20008000a00 */
[----:B-1----:R-:W-:Y:S02]  /*5840*/  IMAD R21, R7, UR8, RZ ;  /* 0x0000000807157c24 */ /* 0x002fe4000f8e02ff */
[----:B------:R-:W-:-:S04]  /*5850*/  IMAD.WIDE.U32 R16, R18, UR8, R26 ;  /* 0x0000000812107c25 */ /* 0x000fc8000f8e001a */
[----:B------:R-:W-:Y:S01]  /*5860*/  IMAD R21, R18, UR9, R21 ;  /* 0x0000000912157c24 */ /* 0x000fe2000f8e0215 */
[----:B---3--:R-:W-:-:S04]  /*5870*/  LEA R20, P0, R16, UR16, 0x2 ;  /* 0x0000001010147c11 */ /* 0x008fc8000f8010ff */
[----:B------:R-:W-:-:S04]  /*5880*/  IADD3 R17, PT, PT, R21, R17, RZ ;  /* 0x0000001115117210 */ /* 0x000fc80007ffe0ff */
[----:B------:R-:W-:-:S05]  /*5890*/  LEA.HI.X R21, R16, UR17, R17, 0x2, P0 ;  /* 0x0000001110157c11 */ /* 0x000fca00080f1411 */
[----:B------:R1:W-:Y:S01]  /*58a0*/  STG.E desc[UR18][R20.64], R23 ;  /* 0x0000001714007986 */ /* 0x0003e2000c101912 */
[----:B0-----:R-:W-:-:S04]  /*58b0*/  FMUL R0, R6, R15 ;  /* 0x0000000f06007220 */ /* 0x001fc80000400000 */
[----:B------:R-:W-:Y:S01]  /*58c0*/  FMUL R15, R3, R0 ;  /* 0x00000000030f7220 */ /* 0x000fe20000400000 */
[----:B--2---:R-:W-:-:S03]  /*58d0*/  FFMA R0, -R2, R25, 1 ;  /* 0x3f80000002007423 */ /* 0x004fc60000000119 */
[----:B------:R-:W-:Y:S01]  /*58e0*/  FFMA R17, RZ, R4, R15 ;  /* 0x00000004ff117223 */ /* 0x000fe2000000000f */
[----:B------:R-:W-:-:S03]  /*58f0*/  FFMA R0, R25, R0, R25 ;  /* 0x0000000019007223 */ /* 0x000fc60000000019 */
        /* <DEDUP_REMOVED lines=9> */
.L_x_71:
[----:B------:R-:W-:Y:S05]  /*5990*/  BSYNC.RECONVERGENT B3 ;  /* 0x0000000000037941 */ /* 0x000fea0003800200 */
.L_x_70:
[----:B------:R0:W-:Y:S01]  /*59a0*/  STG.E desc[UR18][R20.64+0x4], R15 ;  /* 0x0000040f14007986 */ /* 0x0001e2000c101912 */
[----:B------:R-:W-:-:S05]  /*59b0*/  IADD3 R26, P0, PT, R26, 0x2, RZ ;  /* 0x000000021a1a7810 */ /* 0x000fca0007f1e0ff */
[----:B------:R-:W-:-:S08]  /*59c0*/  IMAD.X R27, RZ, RZ, R27, P0 ;  /* 0x000000ffff1b7224 */ /* 0x000fd000000e061b */
.L_x_67:
[----:B------:R-:W-:-:S04]  /*59d0*/  UISETP.NE.U32.AND UP1, UPT, UR27, URZ, UPT ;  /* 0x000000ff1b00728c */ /* 0x000fc8000bf25070 */
[----:B------:R-:W-:-:S09]  /*59e0*/  UISETP.NE.AND.EX UP1, UPT, URZ, URZ, UPT, UP1 ;  /* 0x000000ffff00728c */ /* 0x000fd2000bf25310 */
[----:B------:R-:W-:Y:S05]  /*59f0*/  BRA.U !UP1, `(.L_x_47) ;  /* 0x0000000109787547 */ /* 0x000fea000b800000 */
[----:B------:R-:W-:Y:S01]  /*5a00*/  IADD3 R0, PT, PT, R26, R13, RZ ;  /* 0x0000000d1a007210 */ /* 0x000fe20007ffe0ff */
[----:B0-----:R-:W0:Y:S01]  /*5a10*/  MUFU.RCP R21, R2 ;  /* 0x0000000200157308 */ /* 0x001e220000001000 */
[----:B------:R-:W-:Y:S02]  /*5a20*/  BSSY.RECONVERGENT B3, `(.L_x_72) ;  /* 0x0000012000037945 */ /* 0x000fe40003800200 */
[----:B------:R-:W-:-:S06]  /*5a30*/  LEA R15, R0, UR14, 0x2 ;  /* 0x0000000e000f7c11 */ /* 0x000fcc000f8e10ff */
[----:B------:R-:W1:Y:S01]  /*5a40*/  LDS R15, [R15] ;  /* 0x000000000f0f7984 */ /* 0x000e620000000800 */
[----:B0-----:R-:W-:-:S04]  /*5a50*/  FFMA R0, -R2, R21, 1 ;  /* 0x3f80000002007423 */ /* 0x001fc80000000115 */
[----:B------:R-:W-:Y:S01]  /*5a60*/  FFMA R0, R21, R0, R21 ;  /* 0x0000000015007223 */ /* 0x000fe20000000015 */
[----:B-1----:R-:W-:-:S04]  /*5a70*/  FMUL R6, R6, R15 ;  /* 0x0000000f06067220 */ /* 0x002fc80000400000 */
[----:B------:R-:W-:-:S04]  /*5a80*/  FMUL R3, R3, R6 ;  /* 0x0000000603037220 */ /* 0x000fc80000400000 */
[----:B------:R-:W-:-:S04]  /*5a90*/  FFMA R17, RZ, R4, R3 ;  /* 0x00000004ff117223 */ /* 0x000fc80000000003 */
        /* <DEDUP_REMOVED lines=10> */
.L_x_73:
[----:B------:R-:W-:Y:S05]  /*5b40*/  BSYNC.RECONVERGENT B3 ;  /* 0x0000000000037941 */ /* 0x000fea0003800200 */
.L_x_72:
[----:B------:R-:W0:Y:S01]  /*5b50*/  LDCU.64 UR8, c[0x0][0x3b8] ;  /* 0x00007700ff0877ac */ /* 0x000e220008000a00 */
[----:B------:R-:W1:Y:S01]  /*5b60*/  LDCU.64 UR16, c[0x0][0x398] ;  /* 0x00007300ff1077ac */ /* 0x000e620008000a00 */
[----:B0-----:R-:W-:Y:S02]  /*5b70*/  IMAD R15, R7, UR8, RZ ;  /* 0x00000008070f7c24 */ /* 0x001fe4000f8e02ff */
[----:B------:R-:W-:-:S04]  /*5b80*/  IMAD.WIDE.U32 R16, R18, UR8, R26 ;  /* 0x0000000812107c25 */ /* 0x000fc8000f8e001a */
[----:B------:R-:W-:Y:S01]  /*5b90*/  IMAD R15, R18, UR9, R15 ;  /* 0x00000009120f7c24 */ /* 0x000fe2000f8e020f */
[----:B-1----:R-:W-:-:S04]  /*5ba0*/  LEA R20, P0, R16, UR16, 0x2 ;  /* 0x0000001010147c11 */ /* 0x002fc8000f8010ff */
[----:B------:R-:W-:-:S04]  /*5bb0*/  IADD3 R15, PT, PT, R15, R17, RZ ;  /* 0x000000110f0f7210 */ /* 0x000fc80007ffe0ff */
[----:B------:R-:W-:-:S05]  /*5bc0*/  LEA.HI.X R21, R16, UR17, R15, 0x2, P0 ;  /* 0x0000001110157c11 */ /* 0x000fca00080f140f */
[----:B------:R1:W-:Y:S02]  /*5bd0*/  STG.E desc[UR18][R20.64], R3 ;  /* 0x0000000314007986 */ /* 0x0003e4000c101912 */
.L_x_47:
[----:B------:R-:W2:Y:S01]  /*5be0*/  LDCU.128 UR20, c[0x0][0x3a0] ;  /* 0x00007400ff1477ac */ /* 0x000ea20008000c00 */
[C---:B------:R-:W-:Y:S01]  /*5bf0*/  IMAD.SHL.U32 R16, R18.reuse, 0x4, RZ ;  /* 0x0000000412107824 */ /* 0x040fe200078e00ff */
[----:B------:R-:W-:-:S04]  /*5c00*/  SHF.L.U64.HI R18, R18, 0x2, R7 ;  /* 0x0000000212127819 */ /* 0x000fc80000010207 */
[C---:B--2---:R-:W-:Y:S02]  /*5c10*/  IADD3 R6, P0, PT, R16.reuse, UR20, RZ ;  /* 0x0000001410067c10 */ /* 0x044fe4000ff1e0ff */
[----:B------:R-:W-:Y:S02]  /*5c20*/  IADD3 R16, P1, PT, R16, UR22, RZ ;  /* 0x0000001610107c10 */ /* 0x000fe4000ff3e0ff */
[C---:B------:R-:W-:Y:S02]  /*5c30*/  IADD3.X R7, PT, PT, R18.reuse, UR21, RZ, P0, !PT ;  /* 0x0000001512077c10 */ /* 0x040fe400087fe4ff */
[----:B------:R-:W-:-:S03]  /*5c40*/  IADD3.X R17, PT, PT, R18, UR23, RZ, P1, !PT ;  /* 0x0000001712117c10 */ /* 0x000fc60008ffe4ff */
[----:B------:R2:W-:Y:S04]  /*5c50*/  STG.E desc[UR18][R6.64], R2 ;  /* 0x0000000206007986 */ /* 0x0005e8000c101912 */
[----:B------:R2:W-:Y:S02]  /*5c60*/  STG.E desc[UR18][R16.64], R5 ;  /* 0x0000000510007986 */ /* 0x0005e4000c101912 */
.L_x_25:
[----:B------:R-:W-:Y:S05]  /*5c70*/  BSYNC.RECONVERGENT B0 ;  /* 0x0000000000007941 */ /* 0x000fea0003800200 */
.L_x_24:
[----:B------:R-:W3:Y:S01]  /*5c80*/  LDCU.64 UR8, c[0x0][0x3d0] ;  /* 0x00007a00ff0877ac */ /* 0x000ee20008000a00 */
[----:B------:R-:W-:-:S04]  /*5c90*/  UIADD3 UR7, UP1, UPT, UR7, 0x1, URZ ;  /* 0x0000000107077890 */ /* 0x000fc8000ff3e0ff */
[----:B------:R-:W-:Y:S02]  /*5ca0*/  UIADD3.X UR6, UPT, UPT, URZ, UR6, URZ, UP1, !UPT ;  /* 0x00000006ff067290 */ /* 0x000fe40008ffe4ff */
[----:B---3--:R-:W-:-:S04]  /*5cb0*/  UISETP.NE.U32.AND UP1, UPT, UR7, UR8, UPT ;  /* 0x000000080700728c */ /* 0x008fc8000bf25070 */
[----:B------:R-:W-:-:S09]  /*5cc0*/  UISETP.NE.AND.EX UP1, UPT, UR6, UR9, UPT, UP1 ;  /* 0x000000090600728c */ /* 0x000fd2000bf25310 */
[----:B------:R-:W-:Y:S05]  /*5cd0*/  BRA.U UP1, `(.L_x_74) ;  /* 0xffffffb901a87547 */ /* 0x000fea000b83ffff */
.L_x_10:
[----:B------:R-:W3:Y:S01]  /*5ce0*/  LDCU.64 UR6, c[0x0][0x3d8] ;  /* 0x00007b00ff0677ac */ /* 0x000ee20008000a00 */
[----:B------:R-:W-:-:S04]  /*5cf0*/  UIADD3 UR4, UP0, UPT, UR4, 0x1, URZ ;  /* 0x0000000104047890 */ /* 0x000fc8000ff1e0ff */
[----:B------:R-:W-:Y:S02]  /*5d00*/  UIADD3.X UR5, UPT, UPT, URZ, UR5, URZ, UP0, !UPT ;  /* 0x00000005ff057290 */ /* 0x000fe400087fe4ff */
[----:B---3--:R-:W-:-:S04]  /*5d10*/  UISETP.NE.U32.AND UP0, UPT, UR4, UR6, UPT ;  /* 0x000000060400728c */ /* 0x008fc8000bf05070 */
[----:B------:R-:W-:-:S09]  /*5d20*/  UISETP.NE.AND.EX UP0, UPT, UR5, UR7, UPT, UP0 ;  /* 0x000000070500728c */ /* 0x000fd2000bf05300 */
[----:B------:R-:W-:Y:S05]  /*5d30*/  BRA.U UP0, `(.L_x_75) ;  /* 0xffffffa500787547 */ /* 0x000fea000b83ffff */
[----:B------:R-:W-:Y:S05]  /*5d40*/  EXIT ;  /* 0x000000000000794d */ /* 0x000fea0003800000 */
        .weak           $__internal_0_$__cuda_sm20_sqrt_rn_f32_slowpath
        .type           $__internal_0_$__cuda_sm20_sqrt_rn_f32_slowpath,@function
        .size           $__internal_0_$__cuda_sm20_sqrt_rn_f32_slowpath,($__internal_1_$__cuda_sm3x_div_rn_noftz_f32_slowpath - $__internal_0_$__cuda_sm20_sqrt_rn_f32_slowpath)
$__internal_0_$__cuda_sm20_sqrt_rn_f32_slowpath:
[----:B------:R-:W-:-:S13]  /*5d50*/  LOP3.LUT P1, RZ, R0, 0x7fffffff, RZ, 0xc0, !PT ;  /* 0x7fffffff00ff7812 */ /* 0x000fda000782c0ff */
[----:B------:R-:W-:Y:S01]  /*5d60*/  @!P1 MOV R2, R0 ;  /* 0x0000000000029202 */ /* 0x000fe20000000f00 */
[----:B------:R-:W-:Y:S06]  /*5d70*/  @!P1 BRA `(.L_x_76) ;  /* 0x0000000000449947 */ /* 0x000fec0003800000 */
[----:B------:R-:W-:-:S13]  /*5d80*/  FSETP.GEU.FTZ.AND P1, PT, R0, RZ, PT ;  /* 0x000000ff0000720b */ /* 0x000fda0003f3e000 */
[----:B------:R-:W-:Y:S01]  /*5d90*/  @!P1 IMAD.MOV.U32 R2, RZ, RZ, 0x7fffffff ;  /* 0x7fffffffff029424 */ /* 0x000fe200078e00ff */
[----:B------:R-:W-:Y:S06]  /*5da0*/  @!P1 BRA `(.L_x_76) ;  /* 0x0000000000389947 */ /* 0x000fec0003800000 */
[----:B------:R-:W-:-:S13]  /*5db0*/  FSETP.GTU.FTZ.AND P1, PT, |R0|, +INF , PT ;  /* 0x7f8000000000780b */ /* 0x000fda0003f3c200 */
[----:B------:R-:W-:Y:S01]  /*5dc0*/  @P1 FADD.FTZ R2, R0, 1 ;  /* 0x3f80000000021421 */ /* 0x000fe20000010000 */
[----:B------:R-:W-:Y:S06]  /*5dd0*/  @P1 BRA `(.L_x_76) ;  /* 0x00000000002c1947 */ /* 0x000fec0003800000 */
[----:B------:R-:W-:-:S13]  /*5de0*/  FSETP.NEU.FTZ.AND P1, PT, |R0|, +INF , PT ;  /* 0x7f8000000000780b */ /* 0x000fda0003f3d200 */
[----:B------:R-:W-:Y:S01]  /*5df0*/  @!P1 MOV R2, R0 ;  /* 0x0000000000029202 */ /* 0x000fe20000000f00 */
[----:B------:R-:W-:Y:S06]  /*5e00*/  @!P1 BRA `(.L_x_76) ;  /* 0x0000000000209947 */ /* 0x000fec0003800000 */
[----:B------:R-:W-:-:S04]  /*5e10*/  FFMA R0, R0, 1.84467440737095516160e+19, RZ ;  /* 0x5f80000000007823 */ /* 0x000fc800000000ff */
[----:B------:R-:W0:Y:S02]  /*5e20*/  MUFU.RSQ R3, R0 ;  /* 0x0000000000037308 */ /* 0x000e240000001400 */
[----:B0-----:R-:W-:Y:S01]  /*5e30*/  FMUL.FTZ R5, R0, R3 ;  /* 0x0000000300057220 */ /* 0x001fe20000410000 */
[----:B------:R-:W-:-:S03]  /*5e40*/  FMUL.FTZ R3, R3, 0.5 ;  /* 0x3f00000003037820 */ /* 0x000fc60000410000 */
[----:B------:R-:W-:-:S04]  /*5e50*/  FADD.FTZ R2, -R5, -RZ ;  /* 0x800000ff05027221 */ /* 0x000fc80000010100 */
[----:B------:R-:W-:-:S04]  /*5e60*/  FFMA R2, R5, R2, R0 ;  /* 0x0000000205027223 */ /* 0x000fc80000000000 */
[----:B------:R-:W-:-:S04]  /*5e70*/  FFMA R2, R2, R3, R5 ;  /* 0x0000000302027223 */ /* 0x000fc80000000005 */
[----:B------:R-:W-:-:S07]  /*5e80*/  FMUL.FTZ R2, R2, 2.3283064365386962891e-10 ;  /* 0x2f80000002027820 */ /* 0x000fce0000410000 */
.L_x_76:
[----:B------:R-:W-:Y:S01]  /*5e90*/  IMAD.MOV.U32 R4, RZ, RZ, R2 ;  /* 0x000000ffff047224 */ /* 0x000fe200078e0002 */
[----:B------:R-:W-:Y:S01]  /*5ea0*/  MOV R2, R6 ;  /* 0x0000000600027202 */ /* 0x000fe20000000f00 */
[----:B------:R-:W-:-:S04]  /*5eb0*/  IMAD.MOV.U32 R3, RZ, RZ, 0x0 ;  /* 0x00000000ff037424 */ /* 0x000fc800078e00ff */
[----:B------:R-:W-:Y:S05]  /*5ec0*/  RET.REL.NODEC R2 `(_Z22flash_attention_kernelPfS_S_S_S_S_mmmmmm) ;  /* 0xffffffa0024c7950 */ /* 0x000fea0003c3ffff */
        .weak           $__internal_1_$__cuda_sm3x_div_rn_noftz_f32_slowpath
        .type           $__internal_1_$__cuda_sm3x_div_rn_noftz_f32_slowpath,@function
        .size           $__internal_1_$__cuda_sm3x_div_rn_noftz_f32_slowpath,(.L_x_90 - $__internal_1_$__cuda_sm3x_div_rn_noftz_f32_slowpath)
$__internal_1_$__cuda_sm3x_div_rn_noftz_f32_slowpath:
[----:B------:R-:W-:Y:S01]  /*5ed0*/  SHF.R.U32.HI R15, RZ, 0x17, R25 ;  /* 0x00000017ff0f7819 */ /* 0x000fe20000011619 */
[----:B------:R-:W-:Y:S01]  /*5ee0*/  BSSY.RECONVERGENT B1, `(.L_x_77) ;  /* 0x0000062000017945 */ /* 0x000fe20003800200 */
[----:B------:R-:W-:Y:S02]  /*5ef0*/  SHF.R.U32.HI R22, RZ, 0x17, R0 ;  /* 0x00000017ff167819 */ /* 0x000fe40000011600 */
[----:B------:R-:W-:Y:S02]  /*5f00*/  LOP3.LUT R15, R15, 0xff, RZ, 0xc0, !PT ;  /* 0x000000ff0f0f7812 */ /* 0x000fe400078ec0ff */
[----:B------:R-:W-:Y:S02]  /*5f10*/  LOP3.LUT R22, R22, 0xff, RZ, 0xc0, !PT ;  /* 0x000000ff16167812 */ /* 0x000fe400078ec0ff */
[----:B------:R-:W-:-:S03]  /*5f20*/  IADD3 R23, PT, PT, R15, -0x1, RZ ;  /* 0xffffffff0f177810 */ /* 0x000fc60007ffe0ff */
[----:B------:R-:W-:Y:S01]  /*5f30*/  VIADD R24, R22, 0xffffffff ;  /* 0xffffffff16187836 */ /* 0x000fe20000000000 */
[----:B------:R-:W-:-:S04]  /*5f40*/  ISETP.GT.U32.AND P2, PT, R23, 0xfd, PT ;  /* 0x000000fd1700780c */ /* 0x000fc80003f44070 */
[----:B------:R-:W-:-:S13]  /*5f50*/  ISETP.GT.U32.OR P2, PT, R24, 0xfd, P2 ;  /* 0x000000fd1800780c */ /* 0x000fda0001744470 */
[----:B------:R-:W-:Y:S01]  /*5f60*/  @!P2 MOV R17, RZ ;  /* 0x000000ff0011a202 */ /* 0x000fe20000000f00 */
[----:B------:R-:W-:Y:S06]  /*5f70*/  @!P2 BRA `(.L_x_78) ;  /* 0x00000000005ca947 */ /* 0x000fec0003800000 */
[----:B------:R-:W-:Y:S02]  /*5f80*/  FSETP.GTU.FTZ.AND P2, PT, |R0|, +INF , PT ;  /* 0x7f8000000000780b */ /* 0x000fe40003f5c200 */
[----:B------:R-:W-:-:S04]  /*5f90*/  FSETP.GTU.FTZ.AND P3, PT, |R25|, +INF , PT ;  /* 0x7f8000001900780b */ /* 0x000fc80003f7c200 */
[----:B------:R-:W-:-:S13]  /*5fa0*/  PLOP3.LUT P2, PT, P2, P3, PT, 0xf8, 0x8f ;  /* 0x00000000008f781c */ /* 0x000fda0001747f70 */
[----:B------:R-:W-:Y:S05]  /*5fb0*/  @P2 BRA `(.L_x_79) ;  /* 0x00000004004c2947 */ /* 0x000fea0003800000 */
[----:B------:R-:W-:-:S13]  /*5fc0*/  LOP3.LUT P2, RZ, R25, 0x7fffffff, R0, 0xc8, !PT ;  /* 0x7fffffff19ff7812 */ /* 0x000fda000784c800 */
[----:B------:R-:W-:Y:S05]  /*5fd0*/  @!P2 BRA `(.L_x_80) ;  /* 0x00000004003ca947 */ /* 0x000fea0003800000 */
[C---:B------:R-:W-:Y:S02]  /*5fe0*/  FSETP.NEU.FTZ.AND P4, PT, |R0|.reuse, +INF , PT ;  /* 0x7f8000000000780b */ /* 0x040fe40003f9d200 */
[----:B------:R-:W-:Y:S02]  /*5ff0*/  FSETP.NEU.FTZ.AND P3, PT, |R25|, +INF , PT ;  /* 0x7f8000001900780b */ /* 0x000fe40003f7d200 */
[----:B------:R-:W-:-:S11]  /*6000*/  FSETP.NEU.FTZ.AND P2, PT, |R0|, +INF , PT ;  /* 0x7f8000000000780b */ /* 0x000fd60003f5d200 */
[----:B------:R-:W-:Y:S05]  /*6010*/  @!P3 BRA !P4, `(.L_x_80) ;  /* 0x00000004002cb947 */ /* 0x000fea0006000000 */
[----:B------:R-:W-:-:S04]  /*6020*/  LOP3.LUT P4, RZ, R0, 0x7fffffff, RZ, 0xc0, !PT ;  /* 0x7fffffff00ff7812 */ /* 0x000fc8000788c0ff */
[----:B------:R-:W-:-:S13]  /*6030*/  PLOP3.LUT P3, PT, P3, P4, PT, 0x2f, 0xf2 ;  /* 0x0000000000f2781c */ /* 0x000fda0001f68577 */
[----:B------:R-:W-:Y:S05]  /*6040*/  @P3 BRA `(.L_x_81) ;  /* 0x0000000400183947 */ /* 0x000fea0003800000 */
[----:B------:R-:W-:-:S04]  /*6050*/  LOP3.LUT P3, RZ, R25, 0x7fffffff, RZ, 0xc0, !PT ;  /* 0x7fffffff19ff7812 */ /* 0x000fc8000786c0ff */
[----:B------:R-:W-:-:S13]  /*6060*/  PLOP3.LUT P2, PT, P2, P3, PT, 0x2f, 0xf2 ;  /* 0x0000000000f2781c */ /* 0x000fda0001746577 */
[----:B------:R-:W-:Y:S05]  /*6070*/  @P2 BRA `(.L_x_82) ;  /* 0x0000000400002947 */ /* 0x000fea0003800000 */
[----:B------:R-:W-:Y:S02]  /*6080*/  ISETP.GE.AND P2, PT, R24, RZ, PT ;  /* 0x000000ff1800720c */ /* 0x000fe40003f46270 */
[----:B------:R-:W-:-:S11]  /*6090*/  ISETP.GE.AND P3, PT, R23, RZ, PT ;  /* 0x000000ff1700720c */ /* 0x000fd60003f66270 */
[----:B------:R-:W-:Y:S01]  /*60a0*/  @P2 IMAD.MOV.U32 R17, RZ, RZ, RZ ;  /* 0x000000ffff112224 */ /* 0x000fe200078e00ff */
[----:B------:R-:W-:Y:S01]  /*60b0*/  @!P2 MOV R17, 0xffffffc0 ;  /* 0xffffffc00011a802 */ /* 0x000fe20000000f00 */
[----:B------:R-:W-:Y:S01]  /*60c0*/  @!P2 FFMA R0, R0, 1.84467440737095516160e+19, RZ ;  /* 0x5f8000000000a823 */ /* 0x000fe200000000ff */
[----:B------:R-:W-:-:S03]  /*60d0*/  @!P3 FFMA R25, R25, 1.84467440737095516160e+19, RZ ;  /* 0x5f8000001919b823 */ /* 0x000fc600000000ff */
[----:B------:R-:W-:-:S07]  /*60e0*/  @!P3 VIADD R17, R17, 0x40 ;  /* 0x000000401111b836 */ /* 0x000fce0000000000 */
.L_x_78:
[----:B------:R-:W-:Y:S01]  /*60f0*/  LEA R24, R15, 0xc0800000, 0x17 ;  /* 0xc08000000f187811 */ /* 0x000fe200078eb8ff */
[----:B------:R-:W-:Y:S01]  /*6100*/  VIADD R22, R22, 0xffffff81 ;  /* 0xffffff8116167836 */ /* 0x000fe20000000000 */
[----:B------:R-:W-:Y:S02]  /*6110*/  BSSY.RECONVERGENT B2, `(.L_x_83) ;  /* 0x0000035000027945 */ /* 0x000fe40003800200 */
[----:B------:R-:W-:Y:S01]  /*6120*/  IADD3 R31, PT, PT, -R24, R25, RZ ;  /* 0x00000019181f7210 */ /* 0x000fe20007ffe1ff */
[C---:B------:R-:W-:Y:S01]  /*6130*/  IMAD R0, R22.reuse, -0x800000, R0 ;  /* 0xff80000016007824 */ /* 0x040fe200078e0200 */
[----:B------:R-:W-:Y:S02]  /*6140*/  IADD3 R22, PT, PT, R22, 0x7f, -R15 ;  /* 0x0000007f16167810 */ /* 0x000fe40007ffe80f */
[----:B------:R-:W0:Y:S01]  /*6150*/  MUFU.RCP R24, R31 ;  /* 0x0000001f00187308 */ /* 0x000e220000001000 */
[----:B------:R-:W-:Y:S01]  /*6160*/  FADD.FTZ R23, -R31, -RZ ;  /* 0x800000ff1f177221 */ /* 0x000fe20000010100 */
[----:B------:R-:W-:-:S03]  /*6170*/  IADD3 R17, PT, PT, R22, R17, RZ ;  /* 0x0000001116117210 */ /* 0x000fc60007ffe0ff */
[----:B0-----:R-:W-:-:S04]  /*6180*/  FFMA R25, R24, R23, 1 ;  /* 0x3f80000018197423 */ /* 0x001fc80000000017 */
[----:B------:R-:W-:-:S04]  /*6190*/  FFMA R25, R24, R25, R24 ;  /* 0x0000001918197223 */ /* 0x000fc80000000018 */
[----:B------:R-:W-:-:S04]  /*61a0*/  FFMA R24, R0, R25, RZ ;  /* 0x0000001900187223 */ /* 0x000fc800000000ff */
[----:B------:R-:W-:-:S04]  /*61b0*/  FFMA R30, R23, R24, R0 ;  /* 0x00000018171e7223 */ /* 0x000fc80000000000 */
[----:B------:R-:W-:-:S04]  /*61c0*/  FFMA R30, R25, R30, R24 ;  /* 0x0000001e191e7223 */ /* 0x000fc80000000018 */
[----:B------:R-:W-:-:S04]  /*61d0*/  FFMA R23, R23, R30, R0 ;  /* 0x0000001e17177223 */ /* 0x000fc80000000000 */
[----:B------:R-:W-:-:S05]  /*61e0*/  FFMA R0, R25, R23, R30 ;  /* 0x0000001719007223 */ /* 0x000fca000000001e */
[----:B------:R-:W-:-:S04]  /*61f0*/  SHF.R.U32.HI R15, RZ, 0x17, R0 ;  /* 0x00000017ff0f7819 */ /* 0x000fc80000011600 */
[----:B------:R-:W-:-:S05]  /*6200*/  LOP3.LUT R22, R15, 0xff, RZ, 0xc0, !PT ;  /* 0x000000ff0f167812 */ /* 0x000fca00078ec0ff */
[----:B------:R-:W-:-:S05]  /*6210*/  IMAD.IADD R15, R22, 0x1, R17 ;  /* 0x00000001160f7824 */ /* 0x000fca00078e0211 */
[----:B------:R-:W-:-:S04]  /*6220*/  IADD3 R22, PT, PT, R15, -0x1, RZ ;  /* 0xffffffff0f167810 */ /* 0x000fc80007ffe0ff */
[----:B------:R-:W-:-:S13]  /*6230*/  ISETP.GE.U32.AND P2, PT, R22, 0xfe, PT ;  /* 0x000000fe1600780c */ /* 0x000fda0003f46070 */
[----:B------:R-:W-:Y:S05]  /*6240*/  @!P2 BRA `(.L_x_84) ;  /* 0x000000000080a947 */ /* 0x000fea0003800000 */
[----:B------:R-:W-:-:S13]  /*6250*/  ISETP.GT.AND P2, PT, R15, 0xfe, PT ;  /* 0x000000fe0f00780c */ /* 0x000fda0003f44270 */
[----:B------:R-:W-:Y:S05]  /*6260*/  @P2 BRA `(.L_x_85) ;  /* 0x00000000006c2947 */ /* 0x000fea0003800000 */
[----:B------:R-:W-:-:S13]  /*6270*/  ISETP.GE.AND P2, PT, R15, 0x1, PT ;  /* 0x000000010f00780c */ /* 0x000fda0003f46270 */
[----:B------:R-:W-:Y:S05]  /*6280*/  @P2 BRA `(.L_x_86) ;  /* 0x0000000000742947 */ /* 0x000fea0003800000 */
[----:B------:R-:W-:Y:S02]  /*6290*/  ISETP.GE.AND P2, PT, R15, -0x18, PT ;  /* 0xffffffe80f00780c */ /* 0x000fe40003f46270 */
[----:B------:R-:W-:-:S11]  /*62a0*/  LOP3.LUT R0, R0, 0x80000000, RZ, 0xc0, !PT ;  /* 0x8000000000007812 */ /* 0x000fd600078ec0ff */
[----:B------:R-:W-:Y:S05]  /*62b0*/  @!P2 BRA `(.L_x_86) ;  /* 0x000000000068a947 */ /* 0x000fea0003800000 */
[CCC-:B------:R-:W-:Y:S01]  /*62c0*/  FFMA.RZ R17, R25.reuse, R23.reuse, R30.reuse ;  /* 0x0000001719117223 */ /* 0x1c0fe2000000c01e */
[CCC-:B------:R-:W-:Y:S01]  /*62d0*/  FFMA.RP R22, R25.reuse, R23.reuse, R30.reuse ;  /* 0x0000001719167223 */ /* 0x1c0fe2000000801e */
[----:B------:R-:W-:Y:S01]  /*62e0*/  FFMA.RM R25, R25, R23, R30 ;  /* 0x0000001719197223 */ /* 0x000fe2000000401e */
[C---:B------:R-:W-:Y:S01]  /*62f0*/  VIADD R23, R15.reuse, 0x20 ;  /* 0x000000200f177836 */ /* 0x040fe20000000000 */
[----:B------:R-:W-:Y:S02]  /*6300*/  ISETP.NE.AND P4, PT, R15, RZ, PT ;  /* 0x000000ff0f00720c */ /* 0x000fe40003f85270 */
[----:B------:R-:W-:Y:S02]  /*6310*/  LOP3.LUT R17, R17, 0x7fffff, RZ, 0xc0, !PT ;  /* 0x007fffff11117812 */ /* 0x000fe400078ec0ff */
[----:B------:R-:W-:Y:S02]  /*6320*/  ISETP.NE.AND P3, PT, R15, RZ, PT ;  /* 0x000000ff0f00720c */ /* 0x000fe40003f65270 */
[----:B------:R-:W-:-:S02]  /*6330*/  LOP3.LUT R24, R17, 0x800000, RZ, 0xfc, !PT ;  /* 0x0080000011187812 */ /* 0x000fc400078efcff */
[----:B------:R-:W-:Y:S02]  /*6340*/  IADD3 R15, PT, PT, -R15, RZ, RZ ;  /* 0x000000ff0f0f7210 */ /* 0x000fe40007ffe1ff */
[----:B------:R-:W-:Y:S02]  /*6350*/  SHF.L.U32 R23, R24, R23, RZ ;  /* 0x0000001718177219 */ /* 0x000fe400000006ff */
[----:B------:R-:W-:Y:S02]  /*6360*/  FSETP.NEU.FTZ.AND P2, PT, R22, R25, PT ;  /* 0x000000191600720b */ /* 0x000fe40003f5d000 */
[----:B------:R-:W-:Y:S02]  /*6370*/  SEL R15, R15, RZ, P4 ;  /* 0x000000ff0f0f7207 */ /* 0x000fe40002000000 */
[----:B------:R-:W-:Y:S02]  /*6380*/  ISETP.NE.AND P3, PT, R23, RZ, P3 ;  /* 0x000000ff1700720c */ /* 0x000fe40001f65270 */
[----:B------:R-:W-:-:S02]  /*6390*/  SHF.R.U32.HI R24, RZ, R15, R24 ;  /* 0x0000000fff187219 */ /* 0x000fc40000011618 */
[----:B------:R-:W-:Y:S02]  /*63a0*/  PLOP3.LUT P2, PT, P2, P3, PT, 0xf8, 0x8f ;  /* 0x00000000008f781c */ /* 0x000fe40001747f70 */
[----:B------:R-:W-:Y:S02]  /*63b0*/  SHF.R.U32.HI R15, RZ, 0x1, R24 ;  /* 0x00000001ff0f7819 */ /* 0x000fe40000011618 */
[----:B------:R-:W-:-:S04]  /*63c0*/  SEL R22, RZ, 0x1, !P2 ;  /* 0x00000001ff167807 */ /* 0x000fc80005000000 */
[----:B------:R-:W-:-:S04]  /*63d0*/  LOP3.LUT R17, R22, 0x1, R15, 0xf8, !PT ;  /* 0x0000000116117812 */ /* 0x000fc800078ef80f */
[----:B------:R-:W-:-:S05]  /*63e0*/  LOP3.LUT R24, R17, R24, RZ, 0xc0, !PT ;  /* 0x0000001811187212 */ /* 0x000fca00078ec0ff */
[----:B------:R-:W-:-:S05]  /*63f0*/  IMAD.IADD R15, R15, 0x1, R24 ;  /* 0x000000010f0f7824 */ /* 0x000fca00078e0218 */
[----:B------:R-:W-:Y:S01]  /*6400*/  LOP3.LUT R0, R15, R0, RZ, 0xfc, !PT ;  /* 0x000000000f007212 */ /* 0x000fe200078efcff */
[----:B------:R-:W-:Y:S06]  /*6410*/  BRA `(.L_x_86) ;  /* 0x0000000000107947 */ /* 0x000fec0003800000 */
.L_x_85:
[----:B------:R-:W-:-:S04]  /*6420*/  LOP3.LUT R0, R0, 0x80000000, RZ, 0xc0, !PT ;  /* 0x8000000000007812 */ /* 0x000fc800078ec0ff */
[----:B------:R-:W-:Y:S01]  /*6430*/  LOP3.LUT R0, R0, 0x7f800000, RZ, 0xfc, !PT ;  /* 0x7f80000000007812 */ /* 0x000fe200078efcff */
[----:B------:R-:W-:Y:S06]  /*6440*/  BRA `(.L_x_86) ;  /* 0x0000000000047947 */ /* 0x000fec0003800000 */
.L_x_84:
[----:B------:R-:W-:-:S07]  /*6450*/  LEA R0, R17, R0, 0x17 ;  /* 0x0000000011007211 */ /* 0x000fce00078eb8ff */
.L_x_86:
[----:B------:R-:W-:Y:S05]  /*6460*/  BSYNC.RECONVERGENT B2 ;  /* 0x0000000000027941 */ /* 0x000fea0003800200 */
.L_x_83:
[----:B------:R-:W-:Y:S05]  /*6470*/  BRA `(.L_x_87) ;  /* 0x0000000000207947 */ /* 0x000fea0003800000 */
.L_x_82:
[----:B------:R-:W-:-:S04]  /*6480*/  LOP3.LUT R0, R25, 0x80000000, R0, 0x48, !PT ;  /* 0x8000000019007812 */ /* 0x000fc800078e4800 */
[----:B------:R-:W-:Y:S01]  /*6490*/  LOP3.LUT R0, R0, 0x7f800000, RZ, 0xfc, !PT ;  /* 0x7f80000000007812 */ /* 0x000fe200078efcff */
[----:B------:R-:W-:Y:S06]  /*64a0*/  BRA `(.L_x_87) ;  /* 0x0000000000147947 */ /* 0x000fec0003800000 */
.L_x_81:
[----:B------:R-:W-:Y:S01]  /*64b0*/  LOP3.LUT R0, R25, 0x80000000, R0, 0x48, !PT ;  /* 0x8000000019007812 */ /* 0x000fe200078e4800 */
[----:B------:R-:W-:Y:S06]  /*64c0*/  BRA `(.L_x_87) ;  /* 0x00000000000c7947 */ /* 0x000fec0003800000 */
.L_x_80:
[----:B------:R-:W0:Y:S01]  /*64d0*/  MUFU.RSQ R0, -QNAN ;  /* 0xffc0000000007908 */ /* 0x000e220000001400 */
[----:B------:R-:W-:Y:S05]  /*64e0*/  BRA `(.L_x_87) ;  /* 0x0000000000047947 */ /* 0x000fea0003800000 */
.L_x_79:
[----:B------:R-:W-:-:S07]  /*64f0*/  FADD.FTZ R0, R0, R25 ;  /* 0x0000001900007221 */ /* 0x000fce0000010000 */
.L_x_87:
[----:B------:R-:W-:Y:S05]  /*6500*/  BSYNC.RECONVERGENT B1 ;  /* 0x0000000000017941 */ /* 0x000fea0003800200 */
.L_x_77:
[----:B------:R-:W-:Y:S02]  /*6510*/  HFMA2 R17, -RZ, RZ, 0, 0 ;  /* 0x00000000ff117431 */ /* 0x000fe400000001ff */
[----:B0-----:R-:W-:Y:S02]  /*6520*/  IMAD.MOV.U32 R15, RZ, RZ, R0 ;  /* 0x000000ffff0f7224 */ /* 0x001fe400078e0000 */
[----:B------:R-:W-:Y:S05]  /*6530*/  RET.REL.NODEC R16 `(_Z22flash_attention_kernelPfS_S_S_S_S_mmmmmm) ;  /* 0xffffff9810b07950 */ /* 0x000fea0003c3ffff */
.L_x_88:
[----:B------:R-:W-:-:S00]  /*6540*/  BRA `(.L_x_88) ;  /* 0xfffffffc00fc7947 */ /* 0x000fc0000383ffff */
[----:B------:R-:W-:-:S00]  /*6550*/  NOP ;  /* 0x0000000000007918 */ /* 0x000fc00000000000 */
        /* <DEDUP_REMOVED lines=10> */
.L_x_90:


//--------------------- .nv.shared._Z22flash_attention_kernelPfS_S_S_S_S_mmmmmm --------------------------
	.section	.nv.shared._Z22flash_attention_kernelPfS_S_S_S_S_mmmmmm,"aw",@nobits
	.sectionflags	@""
	.align	4
.nv.shared._Z22flash_attention_kernelPfS_S_S_S_S_mmmmmm:
	.zero		46080


//--------------------- .nv.shared.reserved.0     --------------------------
	.section	.nv.shared.reserved.0,"aw",@nobits
	.weak		__nv_reservedSMEM_offset_0_alias
	.size		__nv_reservedSMEM_offset_0_alias, 0, 64
	.other		__nv_reservedSMEM_offset_0_alias,@"STO_CUDA_RESERVED_SHARED STV_DEFAULT"
__nv_reservedSMEM_offset_0_alias:
	.zero		0
	.zero		64


//--------------------- .nv.constant0._Z22flash_attention_kernelPfS_S_S_S_S_mmmmmm --------------------------
	.section	.nv.constant0._Z22flash_attention_kernelPfS_S_S_S_S_mmmmmm,"a",@progbits
	.sectionflags	@""
	.align	4
.nv.constant0._Z22flash_attention_kernelPfS_S_S_S_S_mmmmmm:
	.zero		992


//--------------------- SYMBOLS --------------------------

	.type		.nv.reservedSmem.offset0,@object
	.size		.nv.reservedSmem.offset0,0x4
	.type		.nv.reservedSmem.cap,@object
	.size		.nv.reservedSmem.cap,0x4
